//
// Generated by NVIDIA NVVM Compiler
//
// Compiler Build ID: CL-36424714
// Cuda compilation tools, release 13.0, V13.0.88
// Based on NVVM 20.0.0
//

.version 9.0
.target sm_100
.address_size 64

	// .globl	_Z17GetAverageAndNormPfiiS_S_

.visible .entry _Z17GetAverageAndNormPfiiS_S_(
	.param .u64 .ptr .align 1 _Z17GetAverageAndNormPfiiS_S__param_0,
	.param .u32 _Z17GetAverageAndNormPfiiS_S__param_1,
	.param .u32 _Z17GetAverageAndNormPfiiS_S__param_2,
	.param .u64 .ptr .align 1 _Z17GetAverageAndNormPfiiS_S__param_3,
	.param .u64 .ptr .align 1 _Z17GetAverageAndNormPfiiS_S__param_4
)
{
	.reg .pred 	%p<52>;
	.reg .b32 	%r<105>;
	.reg .b32 	%f<153>;
	.reg .b64 	%rd<55>;

	ld.param.u64 	%rd4, [_Z17GetAverageAndNormPfiiS_S__param_0];
	ld.param.u32 	%r42, [_Z17GetAverageAndNormPfiiS_S__param_1];
	ld.param.u32 	%r43, [_Z17GetAverageAndNormPfiiS_S__param_2];
	ld.param.u64 	%rd2, [_Z17GetAverageAndNormPfiiS_S__param_3];
	ld.param.u64 	%rd3, [_Z17GetAverageAndNormPfiiS_S__param_4];
	cvta.to.global.u64 	%rd1, %rd4;
	mov.u32 	%r45, %ctaid.x;
	mov.u32 	%r46, %ntid.x;
	mov.u32 	%r47, %tid.x;
	mad.lo.s32 	%r1, %r45, %r46, %r47;
	setp.lt.s32 	%p1, %r43, 1;
	mov.f32 	%f143, 0f00000000;
	mov.b32 	%r99, 0;
	@%p1 bra 	$L__BB0_13;
	and.b32  	%r2, %r43, 7;
	setp.lt.u32 	%p2, %r43, 8;
	mov.f32 	%f143, 0f00000000;
	mov.b32 	%r94, 0;
	mov.u32 	%r99, %r94;
	@%p2 bra 	$L__BB0_4;
	and.b32  	%r94, %r43, 2147483640;
	neg.s32 	%r88, %r94;
	shl.b32 	%r5, %r42, 3;
	mov.b32 	%r99, 0;
	mov.f32 	%f143, 0f00000000;
	mul.wide.s32 	%rd7, %r42, 4;
	mov.u32 	%r87, %r1;
$L__BB0_3:
	.pragma "nounroll";
	mul.wide.s32 	%rd5, %r87, 4;
	add.s64 	%rd6, %rd1, %rd5;
	ld.global.f32 	%f33, [%rd6];
	setp.gt.f32 	%p3, %f33, 0f00000000;
	add.f32 	%f34, %f143, %f33;
	selp.u32 	%r51, 1, 0, %p3;
	add.s32 	%r52, %r99, %r51;
	selp.f32 	%f35, %f34, %f143, %p3;
	add.s64 	%rd8, %rd6, %rd7;
	ld.global.f32 	%f36, [%rd8];
	setp.gt.f32 	%p4, %f36, 0f00000000;
	add.f32 	%f37, %f35, %f36;
	selp.u32 	%r53, 1, 0, %p4;
	add.s32 	%r54, %r52, %r53;
	selp.f32 	%f38, %f37, %f35, %p4;
	add.s64 	%rd9, %rd8, %rd7;
	ld.global.f32 	%f39, [%rd9];
	setp.gt.f32 	%p5, %f39, 0f00000000;
	add.f32 	%f40, %f38, %f39;
	selp.u32 	%r55, 1, 0, %p5;
	add.s32 	%r56, %r54, %r55;
	selp.f32 	%f41, %f40, %f38, %p5;
	add.s64 	%rd10, %rd9, %rd7;
	ld.global.f32 	%f42, [%rd10];
	setp.gt.f32 	%p6, %f42, 0f00000000;
	add.f32 	%f43, %f41, %f42;
	selp.u32 	%r57, 1, 0, %p6;
	add.s32 	%r58, %r56, %r57;
	selp.f32 	%f44, %f43, %f41, %p6;
	add.s64 	%rd11, %rd10, %rd7;
	ld.global.f32 	%f45, [%rd11];
	setp.gt.f32 	%p7, %f45, 0f00000000;
	add.f32 	%f46, %f44, %f45;
	selp.u32 	%r59, 1, 0, %p7;
	add.s32 	%r60, %r58, %r59;
	selp.f32 	%f47, %f46, %f44, %p7;
	add.s64 	%rd12, %rd11, %rd7;
	ld.global.f32 	%f48, [%rd12];
	setp.gt.f32 	%p8, %f48, 0f00000000;
	add.f32 	%f49, %f47, %f48;
	selp.u32 	%r61, 1, 0, %p8;
	add.s32 	%r62, %r60, %r61;
	selp.f32 	%f50, %f49, %f47, %p8;
	add.s64 	%rd13, %rd12, %rd7;
	ld.global.f32 	%f51, [%rd13];
	setp.gt.f32 	%p9, %f51, 0f00000000;
	add.f32 	%f52, %f50, %f51;
	selp.u32 	%r63, 1, 0, %p9;
	add.s32 	%r64, %r62, %r63;
	selp.f32 	%f53, %f52, %f50, %p9;
	add.s64 	%rd14, %rd13, %rd7;
	ld.global.f32 	%f54, [%rd14];
	setp.gt.f32 	%p10, %f54, 0f00000000;
	add.f32 	%f55, %f53, %f54;
	selp.u32 	%r65, 1, 0, %p10;
	add.s32 	%r99, %r64, %r65;
	selp.f32 	%f143, %f55, %f53, %p10;
	add.s32 	%r88, %r88, 8;
	add.s32 	%r87, %r87, %r5;
	setp.ne.s32 	%p11, %r88, 0;
	@%p11 bra 	$L__BB0_3;
$L__BB0_4:
	setp.eq.s32 	%p12, %r2, 0;
	@%p12 bra 	$L__BB0_13;
	and.b32  	%r15, %r43, 3;
	setp.lt.u32 	%p13, %r2, 4;
	@%p13 bra 	$L__BB0_7;
	mad.lo.s32 	%r67, %r94, %r42, %r1;
	mul.wide.s32 	%rd15, %r67, 4;
	add.s64 	%rd16, %rd1, %rd15;
	ld.global.f32 	%f57, [%rd16];
	setp.gt.f32 	%p14, %f57, 0f00000000;
	add.f32 	%f58, %f143, %f57;
	selp.u32 	%r68, 1, 0, %p14;
	add.s32 	%r69, %r99, %r68;
	selp.f32 	%f59, %f58, %f143, %p14;
	mul.wide.s32 	%rd17, %r42, 4;
	add.s64 	%rd18, %rd16, %rd17;
	ld.global.f32 	%f60, [%rd18];
	setp.gt.f32 	%p15, %f60, 0f00000000;
	add.f32 	%f61, %f59, %f60;
	selp.u32 	%r70, 1, 0, %p15;
	add.s32 	%r71, %r69, %r70;
	selp.f32 	%f62, %f61, %f59, %p15;
	add.s64 	%rd19, %rd18, %rd17;
	ld.global.f32 	%f63, [%rd19];
	setp.gt.f32 	%p16, %f63, 0f00000000;
	add.f32 	%f64, %f62, %f63;
	selp.u32 	%r72, 1, 0, %p16;
	add.s32 	%r73, %r71, %r72;
	selp.f32 	%f65, %f64, %f62, %p16;
	add.s64 	%rd20, %rd19, %rd17;
	ld.global.f32 	%f66, [%rd20];
	setp.gt.f32 	%p17, %f66, 0f00000000;
	add.f32 	%f67, %f65, %f66;
	selp.u32 	%r74, 1, 0, %p17;
	add.s32 	%r99, %r73, %r74;
	selp.f32 	%f143, %f67, %f65, %p17;
	add.s32 	%r94, %r94, 4;
$L__BB0_7:
	setp.eq.s32 	%p18, %r15, 0;
	@%p18 bra 	$L__BB0_13;
	setp.eq.s32 	%p19, %r15, 1;
	@%p19 bra 	$L__BB0_10;
	mad.lo.s32 	%r76, %r94, %r42, %r1;
	mul.wide.s32 	%rd21, %r76, 4;
	add.s64 	%rd22, %rd1, %rd21;
	ld.global.f32 	%f69, [%rd22];
	setp.gt.f32 	%p20, %f69, 0f00000000;
	add.f32 	%f70, %f143, %f69;
	selp.u32 	%r77, 1, 0, %p20;
	add.s32 	%r78, %r99, %r77;
	selp.f32 	%f71, %f70, %f143, %p20;
	mul.wide.s32 	%rd23, %r42, 4;
	add.s64 	%rd24, %rd22, %rd23;
	ld.global.f32 	%f72, [%rd24];
	setp.gt.f32 	%p21, %f72, 0f00000000;
	add.f32 	%f73, %f71, %f72;
	selp.u32 	%r79, 1, 0, %p21;
	add.s32 	%r99, %r78, %r79;
	selp.f32 	%f143, %f73, %f71, %p21;
	add.s32 	%r94, %r94, 2;
$L__BB0_10:
	and.b32  	%r80, %r43, 1;
	setp.eq.b32 	%p22, %r80, 1;
	not.pred 	%p23, %p22;
	@%p23 bra 	$L__BB0_13;
	mad.lo.s32 	%r81, %r94, %r42, %r1;
	mul.wide.s32 	%rd25, %r81, 4;
	add.s64 	%rd26, %rd1, %rd25;
	ld.global.f32 	%f11, [%rd26];
	setp.leu.f32 	%p24, %f11, 0f00000000;
	@%p24 bra 	$L__BB0_13;
	add.f32 	%f143, %f143, %f11;
	add.s32 	%r99, %r99, 1;
$L__BB0_13:
	setp.lt.s32 	%p25, %r99, 1;
	mov.f32 	%f144, 0f00000000;
	@%p25 bra 	$L__BB0_15;
	cvt.rn.f32.u32 	%f75, %r99;
	div.rn.f32 	%f144, %f143, %f75;
$L__BB0_15:
	setp.ge.s32 	%p26, %r1, %r42;
	@%p26 bra 	$L__BB0_17;
	cvta.to.global.u64 	%rd27, %rd2;
	mul.wide.s32 	%rd28, %r1, 4;
	add.s64 	%rd29, %rd27, %rd28;
	st.global.f32 	[%rd29], %f144;
$L__BB0_17:
	setp.lt.s32 	%p27, %r43, 1;
	mov.f32 	%f152, 0f00000000;
	@%p27 bra 	$L__BB0_30;
	and.b32  	%r28, %r43, 7;
	setp.lt.u32 	%p28, %r43, 8;
	mov.f32 	%f152, 0f00000000;
	mov.b32 	%r103, 0;
	@%p28 bra 	$L__BB0_21;
	and.b32  	%r103, %r43, 2147483640;
	neg.s32 	%r101, %r103;
	shl.b32 	%r31, %r42, 3;
	mov.f32 	%f152, 0f00000000;
	mul.wide.s32 	%rd32, %r42, 4;
	mov.u32 	%r100, %r1;
$L__BB0_20:
	.pragma "nounroll";
	mul.wide.s32 	%rd30, %r100, 4;
	add.s64 	%rd31, %rd1, %rd30;
	ld.global.f32 	%f80, [%rd31];
	setp.gt.f32 	%p29, %f80, 0f00000000;
	sub.f32 	%f81, %f80, %f144;
	fma.rn.f32 	%f82, %f81, %f81, %f152;
	selp.f32 	%f83, %f82, %f152, %p29;
	add.s64 	%rd33, %rd31, %rd32;
	ld.global.f32 	%f84, [%rd33];
	setp.gt.f32 	%p30, %f84, 0f00000000;
	sub.f32 	%f85, %f84, %f144;
	fma.rn.f32 	%f86, %f85, %f85, %f83;
	selp.f32 	%f87, %f86, %f83, %p30;
	add.s64 	%rd34, %rd33, %rd32;
	ld.global.f32 	%f88, [%rd34];
	setp.gt.f32 	%p31, %f88, 0f00000000;
	sub.f32 	%f89, %f88, %f144;
	fma.rn.f32 	%f90, %f89, %f89, %f87;
	selp.f32 	%f91, %f90, %f87, %p31;
	add.s64 	%rd35, %rd34, %rd32;
	ld.global.f32 	%f92, [%rd35];
	setp.gt.f32 	%p32, %f92, 0f00000000;
	sub.f32 	%f93, %f92, %f144;
	fma.rn.f32 	%f94, %f93, %f93, %f91;
	selp.f32 	%f95, %f94, %f91, %p32;
	add.s64 	%rd36, %rd35, %rd32;
	ld.global.f32 	%f96, [%rd36];
	setp.gt.f32 	%p33, %f96, 0f00000000;
	sub.f32 	%f97, %f96, %f144;
	fma.rn.f32 	%f98, %f97, %f97, %f95;
	selp.f32 	%f99, %f98, %f95, %p33;
	add.s64 	%rd37, %rd36, %rd32;
	ld.global.f32 	%f100, [%rd37];
	setp.gt.f32 	%p34, %f100, 0f00000000;
	sub.f32 	%f101, %f100, %f144;
	fma.rn.f32 	%f102, %f101, %f101, %f99;
	selp.f32 	%f103, %f102, %f99, %p34;
	add.s64 	%rd38, %rd37, %rd32;
	ld.global.f32 	%f104, [%rd38];
	setp.gt.f32 	%p35, %f104, 0f00000000;
	sub.f32 	%f105, %f104, %f144;
	fma.rn.f32 	%f106, %f105, %f105, %f103;
	selp.f32 	%f107, %f106, %f103, %p35;
	add.s64 	%rd39, %rd38, %rd32;
	ld.global.f32 	%f108, [%rd39];
	setp.gt.f32 	%p36, %f108, 0f00000000;
	sub.f32 	%f109, %f108, %f144;
	fma.rn.f32 	%f110, %f109, %f109, %f107;
	selp.f32 	%f152, %f110, %f107, %p36;
	add.s32 	%r101, %r101, 8;
	add.s32 	%r100, %r100, %r31;
	setp.ne.s32 	%p37, %r101, 0;
	@%p37 bra 	$L__BB0_20;
$L__BB0_21:
	setp.eq.s32 	%p38, %r28, 0;
	@%p38 bra 	$L__BB0_30;
	and.b32  	%r37, %r43, 3;
	setp.lt.u32 	%p39, %r28, 4;
	@%p39 bra 	$L__BB0_24;
	mad.lo.s32 	%r83, %r103, %r42, %r1;
	mul.wide.s32 	%rd40, %r83, 4;
	add.s64 	%rd41, %rd1, %rd40;
	ld.global.f32 	%f112, [%rd41];
	setp.gt.f32 	%p40, %f112, 0f00000000;
	sub.f32 	%f113, %f112, %f144;
	fma.rn.f32 	%f114, %f113, %f113, %f152;
	selp.f32 	%f115, %f114, %f152, %p40;
	mul.wide.s32 	%rd42, %r42, 4;
	add.s64 	%rd43, %rd41, %rd42;
	ld.global.f32 	%f116, [%rd43];
	setp.gt.f32 	%p41, %f116, 0f00000000;
	sub.f32 	%f117, %f116, %f144;
	fma.rn.f32 	%f118, %f117, %f117, %f115;
	selp.f32 	%f119, %f118, %f115, %p41;
	add.s64 	%rd44, %rd43, %rd42;
	ld.global.f32 	%f120, [%rd44];
	setp.gt.f32 	%p42, %f120, 0f00000000;
	sub.f32 	%f121, %f120, %f144;
	fma.rn.f32 	%f122, %f121, %f121, %f119;
	selp.f32 	%f123, %f122, %f119, %p42;
	add.s64 	%rd45, %rd44, %rd42;
	ld.global.f32 	%f124, [%rd45];
	setp.gt.f32 	%p43, %f124, 0f00000000;
	sub.f32 	%f125, %f124, %f144;
	fma.rn.f32 	%f126, %f125, %f125, %f123;
	selp.f32 	%f152, %f126, %f123, %p43;
	add.s32 	%r103, %r103, 4;
$L__BB0_24:
	setp.eq.s32 	%p44, %r37, 0;
	@%p44 bra 	$L__BB0_30;
	setp.eq.s32 	%p45, %r37, 1;
	@%p45 bra 	$L__BB0_27;
	mad.lo.s32 	%r84, %r103, %r42, %r1;
	mul.wide.s32 	%rd46, %r84, 4;
	add.s64 	%rd47, %rd1, %rd46;
	ld.global.f32 	%f128, [%rd47];
	setp.gt.f32 	%p46, %f128, 0f00000000;
	sub.f32 	%f129, %f128, %f144;
	fma.rn.f32 	%f130, %f129, %f129, %f152;
	selp.f32 	%f131, %f130, %f152, %p46;
	mul.wide.s32 	%rd48, %r42, 4;
	add.s64 	%rd49, %rd47, %rd48;
	ld.global.f32 	%f132, [%rd49];
	setp.gt.f32 	%p47, %f132, 0f00000000;
	sub.f32 	%f133, %f132, %f144;
	fma.rn.f32 	%f134, %f133, %f133, %f131;
	selp.f32 	%f152, %f134, %f131, %p47;
	add.s32 	%r103, %r103, 2;
$L__BB0_27:
	and.b32  	%r85, %r43, 1;
	setp.eq.b32 	%p48, %r85, 1;
	not.pred 	%p49, %p48;
	@%p49 bra 	$L__BB0_30;
	mad.lo.s32 	%r86, %r103, %r42, %r1;
	mul.wide.s32 	%rd50, %r86, 4;
	add.s64 	%rd51, %rd1, %rd50;
	ld.global.f32 	%f26, [%rd51];
	setp.leu.f32 	%p50, %f26, 0f00000000;
	@%p50 bra 	$L__BB0_30;
	sub.f32 	%f135, %f26, %f144;
	fma.rn.f32 	%f152, %f135, %f135, %f152;
$L__BB0_30:
	setp.ge.s32 	%p51, %r1, %r42;
	@%p51 bra 	$L__BB0_32;
	cvta.to.global.u64 	%rd52, %rd3;
	mul.wide.s32 	%rd53, %r1, 4;
	add.s64 	%rd54, %rd52, %rd53;
	st.global.f32 	[%rd54], %f152;
$L__BB0_32:
	ret;

}


// ===== COMPILED SASS (sm_100) =====

	.target	sm_100

	.elftype	@"ET_EXEC"


//--------------------- .note.nv.tkinfo           --------------------------
	.section	.note.nv.tkinfo,"",@"SHT_NOTE"
	.sectionflags	@"SHF_NOTE_NV_TKINFO"
	.tkinfo
        /*0018*/ 	.word	0x00000002
        /*0030*/ 	.string	""
        /*0030*/ 	.string	"ptxas"
        /*0030*/ 	.string	"Cuda compilation tools, release 13.0, V13.0.88"
        /*0030*/ 	.string	"Build cuda_13.0.r13.0/compiler.36424714_0"
        /*0030*/ 	.string	"-arch sm_100 -m 64 "



//--------------------- .note.nv.cuinfo           --------------------------
	.section	.note.nv.cuinfo,"",@"SHT_NOTE"
	.sectionflags	@"SHF_NOTE_NV_CUINFO"
        /*0018*/ 	.short	0x0002
        /*001a*/ 	.short	0x0064
        /*001c*/ 	.short	0x0082
	.zero		2


//--------------------- .nv.info                  --------------------------
	.section	.nv.info,"",@"SHT_CUDA_INFO"
	.align	4


	//----- nvinfo : EIATTR_REGCOUNT
	.align		4
        /*0000*/ 	.byte	0x04, 0x2f
        /*0002*/ 	.short	(.L_1 - .L_0)
	.align		4
.L_0:
        /*0004*/ 	.word	index@(_Z17GetAverageAndNormPfiiS_S_)
        /*0008*/ 	.word	0x0000001e


	//----- nvinfo : EIATTR_FRAME_SIZE
	.align		4
.L_1:
        /*000c*/ 	.byte	0x04, 0x11
        /*000e*/ 	.short	(.L_3 - .L_2)
	.align		4
.L_2:
        /*0010*/ 	.word	index@($__internal_0_$__cuda_sm3x_div_rn_noftz_f32_slowpath)
        /*0014*/ 	.word	0x00000000


	//----- nvinfo : EIATTR_FRAME_SIZE
	.align		4
.L_3:
        /*0018*/ 	.byte	0x04, 0x11
        /*001a*/ 	.short	(.L_5 - .L_4)
	.align		4
.L_4:
        /*001c*/ 	.word	index@(_Z17GetAverageAndNormPfiiS_S_)
        /*0020*/ 	.word	0x00000000


	//----- nvinfo : EIATTR_MIN_STACK_SIZE
	.align		4
.L_5:
        /*0024*/ 	.byte	0x04, 0x12
        /*0026*/ 	.short	(.L_7 - .L_6)
	.align		4
.L_6:
        /*0028*/ 	.word	index@(_Z17GetAverageAndNormPfiiS_S_)
        /*002c*/ 	.word	0x00000000
.L_7:


//--------------------- .nv.compat                --------------------------
	.section	.nv.compat,"",@"SHT_CUDA_COMPAT_INFO"
	.align	4
        /*0000*/ 	.byte	0x02, 0x09, 0x00, 0x00, 0x02, 0x02, 0x01, 0x00, 0x02, 0x05, 0x05, 0x00, 0x03, 0x07, 0x01, 0x01
        /*0010*/ 	.byte	0x02, 0x03, 0x00, 0x00, 0x02, 0x06, 0x01, 0x00, 0x04, 0x0b, 0x08, 0x00, 0x01, 0x00, 0x00, 0x00
        /*0020*/ 	.byte	0x00, 0x00, 0x00, 0x00


//--------------------- .nv.info._Z17GetAverageAndNormPfiiS_S_ --------------------------
	.section	.nv.info._Z17GetAverageAndNormPfiiS_S_,"",@"SHT_CUDA_INFO"
	.sectionflags	@""
	.align	4


	//----- nvinfo : EIATTR_CUDA_API_VERSION
	.align		4
        /*0000*/ 	.byte	0x04, 0x37
        /*0002*/ 	.short	(.L_9 - .L_8)
.L_8:
        /*0004*/ 	.word	0x00000082


	//----- nvinfo : EIATTR_KPARAM_INFO
	.align		4
.L_9:
        /*0008*/ 	.byte	0x04, 0x17
        /*000a*/ 	.short	(.L_11 - .L_10)
.L_10:
        /*000c*/ 	.word	0x00000000
        /*0010*/ 	.short	0x0004
        /*0012*/ 	.short	0x0018
        /*0014*/ 	.byte	0x00, 0xf5, 0x21, 0x00


	//----- nvinfo : EIATTR_KPARAM_INFO
	.align		4
.L_11:
        /*0018*/ 	.byte	0x04, 0x17
        /*001a*/ 	.short	(.L_13 - .L_12)
.L_12:
        /*001c*/ 	.word	0x00000000
        /*0020*/ 	.short	0x0003
        /*0022*/ 	.short	0x0010
        /*0024*/ 	.byte	0x00, 0xf5, 0x21, 0x00


	//----- nvinfo : EIATTR_KPARAM_INFO
	.align		4
.L_13:
        /*0028*/ 	.byte	0x04, 0x17
        /*002a*/ 	.short	(.L_15 - .L_14)
.L_14:
        /*002c*/ 	.word	0x00000000
        /*0030*/ 	.short	0x0002
        /*0032*/ 	.short	0x000c
        /*0034*/ 	.byte	0x00, 0xf0, 0x11, 0x00


	//----- nvinfo : EIATTR_KPARAM_INFO
	.align		4
.L_15:
        /*0038*/ 	.byte	0x04, 0x17
        /*003a*/ 	.short	(.L_17 - .L_16)
.L_16:
        /*003c*/ 	.word	0x00000000
        /*0040*/ 	.short	0x0001
        /*0042*/ 	.short	0x0008
        /*0044*/ 	.byte	0x00, 0xf0, 0x11, 0x00


	//----- nvinfo : EIATTR_KPARAM_INFO
	.align		4
.L_17:
        /*0048*/ 	.byte	0x04, 0x17
        /*004a*/ 	.short	(.L_19 - .L_18)
.L_18:
        /*004c*/ 	.word	0x00000000
        /*0050*/ 	.short	0x0000
        /*0052*/ 	.short	0x0000
        /*0054*/ 	.byte	0x00, 0xf5, 0x21, 0x00


	//----- nvinfo : EIATTR_SPARSE_MMA_MASK
	.align		4
.L_19:
        /*0058*/ 	.byte	0x03, 0x50
        /*005a*/ 	.short	0x0000


	//----- nvinfo : EIATTR_MAXREG_COUNT
	.align		4
        /*005c*/ 	.byte	0x03, 0x1b
        /*005e*/ 	.short	0x00ff


	//----- nvinfo : EIATTR_MERCURY_ISA_VERSION
	.align		4
        /*0060*/ 	.byte	0x03, 0x5f
        /*0062*/ 	.short	0x0101


	//----- nvinfo : EIATTR_VRC_CTA_INIT_COUNT
	.align		4
        /*0064*/ 	.byte	0x02, 0x4a
	.zero		1
	.zero		1


	//----- nvinfo : EIATTR_EXIT_INSTR_OFFSETS
	.align		4
        /*0068*/ 	.byte	0x04, 0x1c
        /*006a*/ 	.short	(.L_21 - .L_20)


	//   ....[0]....
.L_20:
        /*006c*/ 	.word	0x00001150


	//   ....[1]....
        /*0070*/ 	.word	0x00001190


	//----- nvinfo : EIATTR_CRS_STACK_SIZE
	.align		4
.L_21:
        /*0074*/ 	.byte	0x04, 0x1e
        /*0076*/ 	.short	(.L_23 - .L_22)
.L_22:
        /*0078*/ 	.word	0x00000000


	//----- nvinfo : EIATTR_CBANK_PARAM_SIZE
	.align		4
.L_23:
        /*007c*/ 	.byte	0x03, 0x19
        /*007e*/ 	.short	0x0020


	//----- nvinfo : EIATTR_PARAM_CBANK
	.align		4
        /*0080*/ 	.byte	0x04, 0x0a
        /*0082*/ 	.short	(.L_25 - .L_24)
	.align		4
.L_24:
        /*0084*/ 	.word	index@(.nv.constant0._Z17GetAverageAndNormPfiiS_S_)
        /*0088*/ 	.short	0x0380
        /*008a*/ 	.short	0x0020


	//----- nvinfo : EIATTR_SW_WAR
	.align		4
.L_25:
        /*008c*/ 	.byte	0x04, 0x36
        /*008e*/ 	.short	(.L_27 - .L_26)
.L_26:
        /*0090*/ 	.word	0x00000008
.L_27:


//--------------------- .nv.callgraph             --------------------------
	.section	.nv.callgraph,"",@"SHT_CUDA_CALLGRAPH"
	.align	4
	.sectionentsize	8
	.align		4
        /*0000*/ 	.word	0x00000000
	.align		4
        /*0004*/ 	.word	0xffffffff
	.align		4
        /*0008*/ 	.word	0x00000000
	.align		4
        /*000c*/ 	.word	0xfffffffe
	.align		4
        /*0010*/ 	.word	0x00000000
	.align		4
        /*0014*/ 	.word	0xfffffffd
	.align		4
        /*0018*/ 	.word	0x00000000
	.align		4
        /*001c*/ 	.word	0xfffffffc


//--------------------- .text._Z17GetAverageAndNormPfiiS_S_ --------------------------
	.section	.text._Z17GetAverageAndNormPfiiS_S_,"ax",@progbits
	.align	128
        .global         _Z17GetAverageAndNormPfiiS_S_
        .type           _Z17GetAverageAndNormPfiiS_S_,@function
        .size           _Z17GetAverageAndNormPfiiS_S_,(.L_x_25 - _Z17GetAverageAndNormPfiiS_S_)
        .other          _Z17GetAverageAndNormPfiiS_S_,@"STO_CUDA_ENTRY STV_DEFAULT"
_Z17GetAverageAndNormPfiiS_S_:
.text._Z17GetAverageAndNormPfiiS_S_:
[----:B------:R-:W-:Y:S01]  /*0000*/  LDC R1, c[0x0][0x37c] ;  /* 0x0000df00ff017b82 */ /* 0x000fe20000000800 */
[----:B------:R-:W0:Y:S01]  /*0010*/  S2R R3, SR_TID.X ;  /* 0x0000000000037919 */ /* 0x000e220000002100 */
[----:B------:R-:W1:Y:S06]  /*0020*/  LDCU UR5, c[0x0][0x38c] ;  /* 0x00007180ff0577ac */ /* 0x000e6c0008000800 */
[----:B------:R-:W0:Y:S01]  /*0030*/  S2UR UR4, SR_CTAID.X ;  /* 0x00000000000479c3 */ /* 0x000e220000002500 */
[----:B------:R-:W-:Y:S01]  /*0040*/  MOV R0, RZ ;  /* 0x000000ff00007202 */ /* 0x000fe20000000f00 */
[----:B------:R-:W2:Y:S06]  /*0050*/  LDCU.64 UR8, c[0x0][0x358] ;  /* 0x00006b00ff0877ac */ /* 0x000eac0008000a00 */
[----:B------:R-:W0:Y:S01]  /*0060*/  LDC R2, c[0x0][0x360] ;  /* 0x0000d800ff027b82 */ /* 0x000e220000000800 */
[----:B-1----:R-:W-:Y:S01]  /*0070*/  UISETP.GE.AND UP0, UPT, UR5, 0x1, UPT ;  /* 0x000000010500788c */ /* 0x002fe2000bf06270 */
[----:B0-----:R-:W-:-:S02]  /*0080*/  IMAD R2, R2, UR4, R3 ;  /* 0x0000000402027c24 */ /* 0x001fc4000f8e0203 */
[----:B------:R-:W-:-:S06]  /*0090*/  HFMA2 R3, -RZ, RZ, 0, 0 ;  /* 0x00000000ff037431 */ /* 0x000fcc00000001ff */
[----:B--2---:R-:W-:Y:S05]  /*00a0*/  BRA.U !UP0, `(.L_x_0) ;  /* 0x0000000908047547 */ /* 0x004fea000b800000 */
[----:B------:R-:W-:Y:S01]  /*00b0*/  UISETP.GE.U32.AND UP1, UPT, UR5, 0x8, UPT ;  /* 0x000000080500788c */ /* 0x000fe2000bf26070 */
[----:B------:R-:W-:Y:S01]  /*00c0*/  IMAD.MOV.U32 R3, RZ, RZ, RZ ;  /* 0x000000ffff037224 */ /* 0x000fe200078e00ff */
[----:B------:R-:W-:Y:S01]  /*00d0*/  ULOP3.LUT UR6, UR5, 0x7, URZ, 0xc0, !UPT ;  /* 0x0000000705067892 */ /* 0x000fe2000f8ec0ff */
[----:B------:R-:W-:Y:S01]  /*00e0*/  MOV R0, RZ ;  /* 0x000000ff00007202 */ /* 0x000fe20000000f00 */
[----:B------:R-:W-:Y:S02]  /*00f0*/  UMOV UR4, URZ ;  /* 0x000000ff00047c82 */ /* 0x000fe40008000000 */
[----:B------:R-:W-:-:S03]  /*0100*/  UISETP.NE.AND UP0, UPT, UR6, URZ, UPT ;  /* 0x000000ff0600728c */ /* 0x000fc6000bf05270 */
[----:B------:R-:W-:Y:S08]  /*0110*/  BRA.U !UP1, `(.L_x_1) ;  /* 0x0000000109ec7547 */ /* 0x000ff0000b800000 */
[----:B------:R-:W0:Y:S01]  /*0120*/  LDC R6, c[0x0][0x388] ;  /* 0x0000e200ff067b82 */ /* 0x000e220000000800 */
[----:B------:R-:W-:Y:S01]  /*0130*/  HFMA2 R0, -RZ, RZ, 0, 0 ;  /* 0x00000000ff007431 */ /* 0x000fe200000001ff */
[----:B------:R-:W-:Y:S01]  /*0140*/  ULOP3.LUT UR4, UR5, 0x7ffffff8, URZ, 0xc0, !UPT ;  /* 0x7ffffff805047892 */ /* 0x000fe2000f8ec0ff */
[----:B------:R-:W-:Y:S01]  /*0150*/  IMAD.MOV.U32 R3, RZ, RZ, RZ ;  /* 0x000000ffff037224 */ /* 0x000fe200078e00ff */
[----:B------:R-:W-:Y:S02]  /*0160*/  MOV R7, R2 ;  /* 0x0000000200077202 */ /* 0x000fe40000000f00 */
[----:B------:R-:W-:Y:S02]  /*0170*/  UIADD3 UR7, UPT, UPT, -UR4, URZ, URZ ;  /* 0x000000ff04077290 */ /* 0x000fe4000fffe1ff */
[----:B------:R-:W1:Y:S10]  /*0180*/  LDC.64 R4, c[0x0][0x380] ;  /* 0x0000e000ff047b82 */ /* 0x000e740000000a00 */
.L_x_2:
[----:B-1----:R-:W-:-:S05]  /*0190*/  IMAD.WIDE R14, R7, 0x4, R4 ;  /* 0x00000004070e7825 */ /* 0x002fca00078e0204 */
[----:B------:R1:W2:Y:S01]  /*01a0*/  LDG.E R8, desc[UR8][R14.64] ;  /* 0x000000080e087981 */ /* 0x0002a2000c1e1900 */
[----:B0-----:R-:W-:-:S05]  /*01b0*/  IMAD.WIDE R16, R6, 0x4, R14 ;  /* 0x0000000406107825 */ /* 0x001fca00078e020e */
[----:B------:R0:W3:Y:S01]  /*01c0*/  LDG.E R9, desc[UR8][R16.64] ;  /* 0x0000000810097981 */ /* 0x0000e2000c1e1900 */
[----:B------:R-:W-:-:S05]  /*01d0*/  IMAD.WIDE R18, R6, 0x4, R16 ;  /* 0x0000000406127825 */ /* 0x000fca00078e0210 */
[----:B------:R-:W4:Y:S01]  /*01e0*/  LDG.E R10, desc[UR8][R18.64] ;  /* 0x00000008120a7981 */ /* 0x000f22000c1e1900 */
[----:B------:R-:W-:-:S05]  /*01f0*/  IMAD.WIDE R20, R6, 0x4, R18 ;  /* 0x0000000406147825 */ /* 0x000fca00078e0212 */
[----:B------:R-:W5:Y:S01]  /*0200*/  LDG.E R11, desc[UR8][R20.64] ;  /* 0x00000008140b7981 */ /* 0x000f62000c1e1900 */
[----:B------:R-:W-:-:S05]  /*0210*/  IMAD.WIDE R22, R6, 0x4, R20 ;  /* 0x0000000406167825 */ /* 0x000fca00078e0214 */
[----:B------:R-:W5:Y:S01]  /*0220*/  LDG.E R12, desc[UR8][R22.64] ;  /* 0x00000008160c7981 */ /* 0x000f62000c1e1900 */
[----:B------:R-:W-:-:S05]  /*0230*/  IMAD.WIDE R24, R6, 0x4, R22 ;  /* 0x0000000406187825 */ /* 0x000fca00078e0216 */
[----:B------:R-:W5:Y:S01]  /*0240*/  LDG.E R26, desc[UR8][R24.64] ;  /* 0x00000008181a7981 */ /* 0x000f62000c1e1900 */
[----:B-1----:R-:W-:-:S05]  /*0250*/  IMAD.WIDE R14, R6, 0x4, R24 ;  /* 0x00000004060e7825 */ /* 0x002fca00078e0218 */
[----:B------:R-:W5:Y:S01]  /*0260*/  LDG.E R27, desc[UR8][R14.64] ;  /* 0x000000080e1b7981 */ /* 0x000f62000c1e1900 */
[----:B0-----:R-:W-:-:S06]  /*0270*/  IMAD.WIDE R16, R6, 0x4, R14 ;  /* 0x0000000406107825 */ /* 0x001fcc00078e020e */
[----:B------:R-:W5:Y:S01]  /*0280*/  LDG.E R16, desc[UR8][R16.64] ;  /* 0x0000000810107981 */ /* 0x000f62000c1e1900 */
[----:B------:R-:W-:Y:S01]  /*0290*/  IADD3 R13, PT, PT, R0, 0x1, RZ ;  /* 0x00000001000d7810 */ /* 0x000fe20007ffe0ff */
[----:B------:R-:W-:Y:S01]  /*02a0*/  UIADD3 UR7, UPT, UPT, UR7, 0x8, URZ ;  /* 0x0000000807077890 */ /* 0x000fe2000fffe0ff */
[----:B------:R-:W-:-:S03]  /*02b0*/  IMAD R7, R6, 0x8, R7 ;  /* 0x0000000806077824 */ /* 0x000fc600078e0207 */
[----:B------:R-:W-:Y:S01]  /*02c0*/  UISETP.NE.AND UP1, UPT, UR7, URZ, UPT ;  /* 0x000000ff0700728c */ /* 0x000fe2000bf25270 */
[----:B--2---:R-:W-:Y:S02]  /*02d0*/  FSETP.GT.AND P4, PT, R8, RZ, PT ;  /* 0x000000ff0800720b */ /* 0x004fe40003f84000 */
[----:B---3--:R-:W-:Y:S02]  /*02e0*/  FSETP.GT.AND P0, PT, R9, RZ, PT ;  /* 0x000000ff0900720b */ /* 0x008fe40003f04000 */
[----:B----4-:R-:W-:-:S09]  /*02f0*/  FSETP.GT.AND P1, PT, R10, RZ, PT ;  /* 0x000000ff0a00720b */ /* 0x010fd20003f24000 */
[----:B------:R-:W-:Y:S02]  /*0300*/  @!P4 IMAD.MOV R13, RZ, RZ, R0 ;  /* 0x000000ffff0dc224 */ /* 0x000fe400078e0200 */
[----:B------:R-:W-:Y:S01]  /*0310*/  @P4 FADD R3, R8, R3 ;  /* 0x0000000308034221 */ /* 0x000fe20000000000 */
[----:B-----5:R-:W-:-:S03]  /*0320*/  FSETP.GT.AND P2, PT, R11, RZ, PT ;  /* 0x000000ff0b00720b */ /* 0x020fc60003f44000 */
[----:B------:R-:W-:Y:S01]  /*0330*/  @P0 FADD R3, R3, R9 ;  /* 0x0000000903030221 */ /* 0x000fe20000000000 */
[C---:B------:R-:W-:Y:S02]  /*0340*/  IADD3 R0, PT, PT, R13.reuse, 0x1, RZ ;  /* 0x000000010d007810 */ /* 0x040fe40007ffe0ff */
[----:B------:R-:W-:Y:S02]  /*0350*/  @!P0 IADD3 R0, PT, PT, R13, RZ, RZ ;  /* 0x000000ff0d008210 */ /* 0x000fe40007ffe0ff */
[----:B------:R-:W-:Y:S01]  /*0360*/  FSETP.GT.AND P3, PT, R12, RZ, PT ;  /* 0x000000ff0c00720b */ /* 0x000fe20003f64000 */
[----:B------:R-:W-:Y:S02]  /*0370*/  @P1 FADD R3, R3, R10 ;  /* 0x0000000a03031221 */ /* 0x000fe40000000000 */
[C---:B------:R-:W-:Y:S01]  /*0380*/  VIADD R13, R0.reuse, 0x1 ;  /* 0x00000001000d7836 */ /* 0x040fe20000000000 */
[----:B------:R-:W-:Y:S02]  /*0390*/  @!P1 IADD3 R13, PT, PT, R0, RZ, RZ ;  /* 0x000000ff000d9210 */ /* 0x000fe40007ffe0ff */
[----:B------:R-:W-:Y:S01]  /*03a0*/  FSETP.GT.AND P4, PT, R26, RZ, PT ;  /* 0x000000ff1a00720b */ /* 0x000fe20003f84000 */
[----:B------:R-:W-:Y:S01]  /*03b0*/  @P2 FADD R3, R3, R11 ;  /* 0x0000000b03032221 */ /* 0x000fe20000000000 */
[----:B------:R-:W-:Y:S01]  /*03c0*/  IADD3 R0, PT, PT, R13, 0x1, RZ ;  /* 0x000000010d007810 */ /* 0x000fe20007ffe0ff */
[----:B------:R-:W-:Y:S01]  /*03d0*/  @!P2 IMAD.MOV R0, RZ, RZ, R13 ;  /* 0x000000ffff00a224 */ /* 0x000fe200078e020d */
[----:B------:R-:W-:-:S03]  /*03e0*/  FSETP.GT.AND P0, PT, R27, RZ, PT ;  /* 0x000000ff1b00720b */ /* 0x000fc60003f04000 */
[----:B------:R-:W-:Y:S01]  /*03f0*/  @P3 FADD R3, R3, R12 ;  /* 0x0000000c03033221 */ /* 0x000fe20000000000 */
[C---:B------:R-:W-:Y:S02]  /*0400*/  IADD3 R8, PT, PT, R0.reuse, 0x1, RZ ;  /* 0x0000000100087810 */ /* 0x040fe40007ffe0ff */
[----:B------:R-:W-:Y:S02]  /*0410*/  @!P3 IADD3 R8, PT, PT, R0, RZ, RZ ;  /* 0x000000ff0008b210 */ /* 0x000fe40007ffe0ff */
[----:B------:R-:W-:Y:S01]  /*0420*/  FSETP.GT.AND P1, PT, R16, RZ, PT ;  /* 0x000000ff1000720b */ /* 0x000fe20003f24000 */
[----:B------:R-:W-:Y:S02]  /*0430*/  @P4 FADD R3, R3, R26 ;  /* 0x0000001a03034221 */ /* 0x000fe40000000000 */
[C---:B------:R-:W-:Y:S01]  /*0440*/  VIADD R0, R8.reuse, 0x1 ;  /* 0x0000000108007836 */ /* 0x040fe20000000000 */
[----:B------:R-:W-:Y:S01]  /*0450*/  @!P4 IADD3 R0, PT, PT, R8, RZ, RZ ;  /* 0x000000ff0800c210 */ /* 0x000fe20007ffe0ff */
[----:B------:R-:W-:-:S03]  /*0460*/  @P0 FADD R3, R3, R27 ;  /* 0x0000001b03030221 */ /* 0x000fc60000000000 */
[----:B------:R-:W-:Y:S01]  /*0470*/  IADD3 R8, PT, PT, R0, 0x1, RZ ;  /* 0x0000000100087810 */ /* 0x000fe20007ffe0ff */
[----:B------:R-:W-:-:S05]  /*0480*/  @!P0 IMAD.MOV R8, RZ, RZ, R0 ;  /* 0x000000ffff088224 */ /* 0x000fca00078e0200 */
[C---:B------:R-:W-:Y:S01]  /*0490*/  IADD3 R0, PT, PT, R8.reuse, 0x1, RZ ;  /* 0x0000000108007810 */ /* 0x040fe20007ffe0ff */
[----:B------:R-:W-:Y:S01]  /*04a0*/  @P1 FADD R3, R3, R16 ;  /* 0x0000001003031221 */ /* 0x000fe20000000000 */
[----:B------:R-:W-:Y:S01]  /*04b0*/  @!P1 IADD3 R0, PT, PT, R8, RZ, RZ ;  /* 0x000000ff08009210 */ /* 0x000fe20007ffe0ff */
[----:B------:R-:W-:Y:S06]  /*04c0*/  BRA.U UP1, `(.L_x_2) ;  /* 0xfffffffd01307547 */ /* 0x000fec000b83ffff */
.L_x_1:
[----:B------:R-:W-:Y:S05]  /*04d0*/  BRA.U !UP0, `(.L_x_0) ;  /* 0x0000000108f87547 */ /* 0x000fea000b800000 */
[----:B------:R-:W-:Y:S02]  /*04e0*/  UISETP.GE.U32.AND UP0, UPT, UR6, 0x4, UPT ;  /* 0x000000040600788c */ /* 0x000fe4000bf06070 */
[----:B------:R-:W-:-:S04]  /*04f0*/  ULOP3.LUT UR7, UR5, 0x3, URZ, 0xc0, !UPT ;  /* 0x0000000305077892 */ /* 0x000fc8000f8ec0ff */
[----:B------:R-:W-:-:S03]  /*0500*/  UISETP.NE.AND UP1, UPT, UR7, URZ, UPT ;  /* 0x000000ff0700728c */ /* 0x000fc6000bf25270 */
[----:B------:R-:W-:Y:S08]  /*0510*/  BRA.U !UP0, `(.L_x_3) ;  /* 0x0000000108707547 */ /* 0x000ff0000b800000 */
[----:B------:R-:W0:Y:S08]  /*0520*/  LDC R11, c[0x0][0x388] ;  /* 0x0000e200ff0b7b82 */ /* 0x000e300000000800 */
[----:B------:R-:W1:Y:S01]  /*0530*/  LDC.64 R4, c[0x0][0x380] ;  /* 0x0000e000ff047b82 */ /* 0x000e620000000a00 */
[----:B0-----:R-:W-:-:S04]  /*0540*/  IMAD R7, R11, UR4, R2 ;  /* 0x000000040b077c24 */ /* 0x001fc8000f8e0202 */
[----:B-1----:R-:W-:-:S05]  /*0550*/  IMAD.WIDE R4, R7, 0x4, R4 ;  /* 0x0000000407047825 */ /* 0x002fca00078e0204 */
[----:B------:R-:W2:Y:S01]  /*0560*/  LDG.E R12, desc[UR8][R4.64] ;  /* 0x00000008040c7981 */ /* 0x000ea2000c1e1900 */
[----:B------:R-:W-:-:S05]  /*0570*/  IMAD.WIDE R6, R11, 0x4, R4 ;  /* 0x000000040b067825 */ /* 0x000fca00078e0204 */
[----:B------:R-:W3:Y:S01]  /*0580*/  LDG.E R14, desc[UR8][R6.64] ;  /* 0x00000008060e7981 */ /* 0x000ee2000c1e1900 */
[----:B------:R-:W-:-:S05]  /*0590*/  IMAD.WIDE R8, R11, 0x4, R6 ;  /* 0x000000040b087825 */ /* 0x000fca00078e0206 */
[----:B------:R-:W4:Y:S01]  /*05a0*/  LDG.E R16, desc[UR8][R8.64] ;  /* 0x0000000808107981 */ /* 0x000f22000c1e1900 */
[----:B------:R-:W-:-:S06]  /*05b0*/  IMAD.WIDE R10, R11, 0x4, R8 ;  /* 0x000000040b0a7825 */ /* 0x000fcc00078e0208 */
[----:B------:R-:W5:Y:S01]  /*05c0*/  LDG.E R10, desc[UR8][R10.64] ;  /* 0x000000080a0a7981 */ /* 0x000f62000c1e1900 */
[----:B------:R-:W-:Y:S01]  /*05d0*/  IADD3 R13, PT, PT, R0, 0x1, RZ ;  /* 0x00000001000d7810 */ /* 0x000fe20007ffe0ff */
[----:B------:R-:W-:Y:S01]  /*05e0*/  UIADD3 UR4, UPT, UPT, UR4, 0x4, URZ ;  /* 0x0000000404047890 */ /* 0x000fe2000fffe0ff */
[----:B--2---:R-:W-:Y:S02]  /*05f0*/  FSETP.GT.AND P0, PT, R12, RZ, PT ;  /* 0x000000ff0c00720b */ /* 0x004fe40003f04000 */
[----:B---3--:R-:W-:Y:S02]  /*0600*/  FSETP.GT.AND P1, PT, R14, RZ, PT ;  /* 0x000000ff0e00720b */ /* 0x008fe40003f24000 */
[----:B----4-:R-:W-:-:S09]  /*0610*/  FSETP.GT.AND P2, PT, R16, RZ, PT ;  /* 0x000000ff1000720b */ /* 0x010fd20003f44000 */
[----:B------:R-:W-:Y:S01]  /*0620*/  @P0 FADD R3, R3, R12 ;  /* 0x0000000c03030221 */ /* 0x000fe20000000000 */
[----:B------:R-:W-:Y:S02]  /*0630*/  @!P0 IADD3 R13, PT, PT, R0, RZ, RZ ;  /* 0x000000ff000d8210 */ /* 0x000fe40007ffe0ff */
[----:B-----5:R-:W-:-:S03]  /*0640*/  FSETP.GT.AND P0, PT, R10, RZ, PT ;  /* 0x000000ff0a00720b */ /* 0x020fc60003f04000 */
[C---:B------:R-:W-:Y:S01]  /*0650*/  VIADD R0, R13.reuse, 0x1 ;  /* 0x000000010d007836 */ /* 0x040fe20000000000 */
[----:B------:R-:W-:Y:S01]  /*0660*/  @!P1 IADD3 R0, PT, PT, R13, RZ, RZ ;  /* 0x000000ff0d009210 */ /* 0x000fe20007ffe0ff */
[----:B------:R-:W-:-:S03]  /*0670*/  @P1 FADD R3, R3, R14 ;  /* 0x0000000e03031221 */ /* 0x000fc60000000000 */
[----:B------:R-:W-:Y:S01]  /*0680*/  IADD3 R4, PT, PT, R0, 0x1, RZ ;  /* 0x0000000100047810 */ /* 0x000fe20007ffe0ff */
[----:B------:R-:W-:Y:S02]  /*0690*/  @!P2 IMAD.MOV R4, RZ, RZ, R0 ;  /* 0x000000ffff04a224 */ /* 0x000fe400078e0200 */
[----:B------:R-:W-:-:S03]  /*06a0*/  @P2 FADD R3, R3, R16 ;  /* 0x0000001003032221 */ /* 0x000fc60000000000 */
[C---:B------:R-:W-:Y:S01]  /*06b0*/  IADD3 R0, PT, PT, R4.reuse, 0x1, RZ ;  /* 0x0000000104007810 */ /* 0x040fe20007ffe0ff */
[----:B------:R-:W-:Y:S01]  /*06c0*/  @P0 FADD R3, R3, R10 ;  /* 0x0000000a03030221 */ /* 0x000fe20000000000 */
[----:B------:R-:W-:-:S07]  /*06d0*/  @!P0 IADD3 R0, PT, PT, R4, RZ, RZ ;  /* 0x000000ff04008210 */ /* 0x000fce0007ffe0ff */
.L_x_3:
[----:B------:R-:W-:Y:S05]  /*06e0*/  BRA.U !UP1, `(.L_x_0) ;  /* 0x0000000109747547 */ /* 0x000fea000b800000 */
[----:B------:R-:W-:Y:S02]  /*06f0*/  UISETP.NE.AND UP0, UPT, UR7, 0x1, UPT ;  /* 0x000000010700788c */ /* 0x000fe4000bf05270 */
[----:B------:R-:W-:-:S04]  /*0700*/  ULOP3.LUT UR5, UR5, 0x1, URZ, 0xc0, !UPT ;  /* 0x0000000105057892 */ /* 0x000fc8000f8ec0ff */
[----:B------:R-:W-:-:S03]  /*0710*/  UISETP.NE.U32.AND UP1, UPT, UR5, 0x1, UPT ;  /* 0x000000010500788c */ /* 0x000fc6000bf25070 */
[----:B------:R-:W-:Y:S08]  /*0720*/  BRA.U !UP0, `(.L_x_4) ;  /* 0x0000000108407547 */ /* 0x000ff0000b800000 */
[----:B------:R-:W0:Y:S08]  /*0730*/  LDC R7, c[0x0][0x388] ;  /* 0x0000e200ff077b82 */ /* 0x000e300000000800 */
[----:B------:R-:W1:Y:S01]  /*0740*/  LDC.64 R4, c[0x0][0x380] ;  /* 0x0000e000ff047b82 */ /* 0x000e620000000a00 */
[----:B0-----:R-:W-:-:S04]  /*0750*/  IMAD R9, R7, UR4, R2 ;  /* 0x0000000407097c24 */ /* 0x001fc8000f8e0202 */
[----:B-1----:R-:W-:-:S05]  /*0760*/  IMAD.WIDE R4, R9, 0x4, R4 ;  /* 0x0000000409047825 */ /* 0x002fca00078e0204 */
[----:B------:R-:W2:Y:S01]  /*0770*/  LDG.E R10, desc[UR8][R4.64] ;  /* 0x00000008040a7981 */ /* 0x000ea2000c1e1900 */
[----:B------:R-:W-:-:S06]  /*0780*/  IMAD.WIDE R6, R7, 0x4, R4 ;  /* 0x0000000407067825 */ /* 0x000fcc00078e0204 */
[----:B------:R-:W3:Y:S01]  /*0790*/  LDG.E R6, desc[UR8][R6.64] ;  /* 0x0000000806067981 */ /* 0x000ee2000c1e1900 */
[----:B------:R-:W-:Y:S01]  /*07a0*/  VIADD R8, R0, 0x1 ;  /* 0x0000000100087836 */ /* 0x000fe20000000000 */
[----:B------:R-:W-:Y:S01]  /*07b0*/  UIADD3 UR4, UPT, UPT, UR4, 0x2, URZ ;  /* 0x0000000204047890 */ /* 0x000fe2000fffe0ff */
[----:B--2---:R-:W-:Y:S02]  /*07c0*/  FSETP.GT.AND P0, PT, R10, RZ, PT ;  /* 0x000000ff0a00720b */ /* 0x004fe40003f04000 */
[----:B---3--:R-:W-:-:S11]  /*07d0*/  FSETP.GT.AND P1, PT, R6, RZ, PT ;  /* 0x000000ff0600720b */ /* 0x008fd60003f24000 */
[----:B------:R-:W-:Y:S01]  /*07e0*/  @!P0 IADD3 R8, PT, PT, R0, RZ, RZ ;  /* 0x000000ff00088210 */ /* 0x000fe20007ffe0ff */
[----:B------:R-:W-:-:S03]  /*07f0*/  @P0 FADD R3, R3, R10 ;  /* 0x0000000a03030221 */ /* 0x000fc60000000000 */
[----:B------:R-:W-:Y:S01]  /*0800*/  IADD3 R0, PT, PT, R8, 0x1, RZ ;  /* 0x0000000108007810 */ /* 0x000fe20007ffe0ff */
[----:B------:R-:W-:Y:S01]  /*0810*/  @P1 FADD R3, R3, R6 ;  /* 0x0000000603031221 */ /* 0x000fe20000000000 */
[----:B------:R-:W-:-:S07]  /*0820*/  @!P1 IMAD.MOV R0, RZ, RZ, R8 ;  /* 0x000000ffff009224 */ /* 0x000fce00078e0208 */
.L_x_4:
[----:B------:R-:W-:Y:S05]  /*0830*/  BRA.U UP1, `(.L_x_0) ;  /* 0x0000000101207547 */ /* 0x000fea000b800000 */
[----:B------:R-:W0:Y:S08]  /*0840*/  LDC R7, c[0x0][0x388] ;  /* 0x0000e200ff077b82 */ /* 0x000e300000000800 */
[----:B------:R-:W1:Y:S01]  /*0850*/  LDC.64 R4, c[0x0][0x380] ;  /* 0x0000e000ff047b82 */ /* 0x000e620000000a00 */
[----:B0-----:R-:W-:-:S04]  /*0860*/  IMAD R7, R7, UR4, R2 ;  /* 0x0000000407077c24 */ /* 0x001fc8000f8e0202 */
[----:B-1----:R-:W-:-:S06]  /*0870*/  IMAD.WIDE R4, R7, 0x4, R4 ;  /* 0x0000000407047825 */ /* 0x002fcc00078e0204 */
[----:B------:R-:W2:Y:S02]  /*0880*/  LDG.E R4, desc[UR8][R4.64] ;  /* 0x0000000804047981 */ /* 0x000ea4000c1e1900 */
[----:B--2---:R-:W-:-:S13]  /*0890*/  FSETP.GT.AND P0, PT, R4, RZ, PT ;  /* 0x000000ff0400720b */ /* 0x004fda0003f04000 */
[----:B------:R-:W-:Y:S01]  /*08a0*/  @P0 FADD R3, R3, R4 ;  /* 0x0000000403030221 */ /* 0x000fe20000000000 */
[----:B------:R-:W-:-:S07]  /*08b0*/  @P0 IADD3 R0, PT, PT, R0, 0x1, RZ ;  /* 0x0000000100000810 */ /* 0x000fce0007ffe0ff */
.L_x_0:
[----:B------:R-:W-:Y:S01]  /*08c0*/  ISETP.GE.AND P0, PT, R0, 0x1, PT ;  /* 0x000000010000780c */ /* 0x000fe20003f06270 */
[----:B------:R-:W-:Y:S01]  /*08d0*/  BSSY.RECONVERGENT B0, `(.L_x_5) ;  /* 0x0000011000007945 */ /* 0x000fe20003800200 */
[----:B------:R-:W-:-:S11]  /*08e0*/  MOV R6, RZ ;  /* 0x000000ff00067202 */ /* 0x000fd60000000f00 */
[----:B------:R-:W-:Y:S05]  /*08f0*/  @!P0 BRA `(.L_x_6) ;  /* 0x0000000000388947 */ /* 0x000fea0003800000 */
[----:B------:R-:W-:Y:S01]  /*0900*/  I2FP.F32.U32 R8, R0 ;  /* 0x0000000000087245 */ /* 0x000fe20000201000 */
[----:B------:R-:W-:Y:S03]  /*0910*/  BSSY.RECONVERGENT B1, `(.L_x_6) ;  /* 0x000000c000017945 */ /* 0x000fe60003800200 */
[----:B------:R-:W0:Y:S08]  /*0920*/  MUFU.RCP R0, R8 ;  /* 0x0000000800007308 */ /* 0x000e300000001000 */
[----:B------:R-:W1:Y:S01]  /*0930*/  FCHK P0, R3, R8 ;  /* 0x0000000803007302 */ /* 0x000e620000000000 */
[----:B0-----:R-:W-:-:S04]  /*0940*/  FFMA R5, -R8, R0, 1 ;  /* 0x3f80000008057423 */ /* 0x001fc80000000100 */
[----:B------:R-:W-:-:S04]  /*0950*/  FFMA R0, R0, R5, R0 ;  /* 0x0000000500007223 */ /* 0x000fc80000000000 */
[----:B------:R-:W-:-:S04]  /*0960*/  FFMA R4, R0, R3, RZ ;  /* 0x0000000300047223 */ /* 0x000fc800000000ff */
[----:B------:R-:W-:-:S04]  /*0970*/  FFMA R5, -R8, R4, R3 ;  /* 0x0000000408057223 */ /* 0x000fc80000000103 */
[----:B------:R-:W-:Y:S01]  /*0980*/  FFMA R6, R0, R5, R4 ;  /* 0x0000000500067223 */ /* 0x000fe20000000004 */
[----:B-1----:R-:W-:Y:S06]  /*0990*/  @!P0 BRA `(.L_x_7) ;  /* 0x00000000000c8947 */ /* 0x002fec0003800000 */
[----:B------:R-:W-:-:S07]  /*09a0*/  MOV R4, 0x9c0 ;  /* 0x000009c000047802 */ /* 0x000fce0000000f00 */
[----:B------:R-:W-:Y:S05]  /*09b0*/  CALL.REL.NOINC `($__internal_0_$__cuda_sm3x_div_rn_noftz_f32_slowpath) ;  /* 0x0000000400f87944 */ /* 0x000fea0003c00000 */
[----:B------:R-:W-:-:S07]  /*09c0*/  IMAD.MOV.U32 R6, RZ, RZ, R0 ;  /* 0x000000ffff067224 */ /* 0x000fce00078e0000 */
.L_x_7:
[----:B------:R-:W-:Y:S05]  /*09d0*/  BSYNC.RECONVERGENT B1 ;  /* 0x0000000000017941 */ /* 0x000fea0003800200 */
.L_x_6:
[----:B------:R-:W-:Y:S05]  /*09e0*/  BSYNC.RECONVERGENT B0 ;  /* 0x0000000000007941 */ /* 0x000fea0003800200 */
.L_x_5:
[----:B------:R-:W0:Y:S01]  /*09f0*/  LDC R3, c[0x0][0x388] ;  /* 0x0000e200ff037b82 */ /* 0x000e220000000800 */
[----:B------:R-:W1:Y:S01]  /*0a00*/  LDCU UR5, c[0x0][0x38c] ;  /* 0x00007180ff0577ac */ /* 0x000e620008000800 */
[----:B------:R-:W-:Y:S01]  /*0a10*/  HFMA2 R0, -RZ, RZ, 0, 0 ;  /* 0x00000000ff007431 */ /* 0x000fe200000001ff */
[----:B-1----:R-:W-:Y:S01]  /*0a20*/  UISETP.GE.AND UP0, UPT, UR5, 0x1, UPT ;  /* 0x000000010500788c */ /* 0x002fe2000bf06270 */
[----:B0-----:R-:W-:-:S13]  /*0a30*/  ISETP.GE.AND P0, PT, R2, R3, PT ;  /* 0x000000030200720c */ /* 0x001fda0003f06270 */
[----:B------:R-:W0:Y:S02]  /*0a40*/  @!P0 LDC.64 R4, c[0x0][0x390] ;  /* 0x0000e400ff048b82 */ /* 0x000e240000000a00 */
[----:B0-----:R-:W-:-:S05]  /*0a50*/  @!P0 IMAD.WIDE R4, R2, 0x4, R4 ;  /* 0x0000000402048825 */ /* 0x001fca00078e0204 */
[----:B------:R0:W-:Y:S01]  /*0a60*/  @!P0 STG.E desc[UR8][R4.64], R6 ;  /* 0x0000000604008986 */ /* 0x0001e2000c101908 */
[----:B------:R-:W-:Y:S05]  /*0a70*/  BRA.U !UP0, `(.L_x_8) ;  /* 0x0000000508b47547 */ /* 0x000fea000b800000 */
[----:B------:R-:W-:Y:S01]  /*0a80*/  UISETP.GE.U32.AND UP1, UPT, UR5, 0x8, UPT ;  /* 0x000000080500788c */ /* 0x000fe2000bf26070 */
[----:B------:R-:W-:Y:S01]  /*0a90*/  MOV R0, RZ ;  /* 0x000000ff00007202 */ /* 0x000fe20000000f00 */
[----:B------:R-:W-:Y:S01]  /*0aa0*/  ULOP3.LUT UR7, UR5, 0x7, URZ, 0xc0, !UPT ;  /* 0x0000000705077892 */ /* 0x000fe2000f8ec0ff */
[----:B------:R-:W-:-:S03]  /*0ab0*/  UMOV UR4, URZ ;  /* 0x000000ff00047c82 */ /* 0x000fc60008000000 */
[----:B------:R-:W-:-:S03]  /*0ac0*/  UISETP.NE.AND UP0, UPT, UR7, URZ, UPT ;  /* 0x000000ff0700728c */ /* 0x000fc6000bf05270 */
[----:B------:R-:W-:Y:S08]  /*0ad0*/  BRA.U !UP1, `(.L_x_9) ;  /* 0x0000000109c47547 */ /* 0x000ff0000b800000 */
[----:B0-----:R-:W0:Y:S01]  /*0ae0*/  LDC.64 R4, c[0x0][0x380] ;  /* 0x0000e000ff047b82 */ /* 0x001e220000000a00 */
[----:B------:R-:W-:Y:S01]  /*0af0*/  ULOP3.LUT UR4, UR5, 0x7ffffff8, URZ, 0xc0, !UPT ;  /* 0x7ffffff805047892 */ /* 0x000fe2000f8ec0ff */
[----:B------:R-:W-:Y:S01]  /*0b00*/  IMAD.MOV.U32 R0, RZ, RZ, RZ ;  /* 0x000000ffff007224 */ /* 0x000fe200078e00ff */
[----:B------:R-:W-:Y:S02]  /*0b10*/  MOV R7, R2 ;  /* 0x0000000200077202 */ /* 0x000fe40000000f00 */
[----:B------:R-:W-:-:S12]  /*0b20*/  UIADD3 UR6, UPT, UPT, -UR4, URZ, URZ ;  /* 0x000000ff04067290 */ /* 0x000fd8000fffe1ff */
.L_x_10:
[----:B0-----:R-:W-:-:S04]  /*0b30*/  IMAD.WIDE R10, R7, 0x4, R4 ;  /* 0x00000004070a7825 */ /* 0x001fc800078e0204 */
[C---:B------:R-:W-:Y:S02]  /*0b40*/  IMAD.WIDE R12, R3.reuse, 0x4, R10 ;  /* 0x00000004030c7825 */ /* 0x040fe400078e020a */
[----:B------:R-:W2:Y:S02]  /*0b50*/  LDG.E R11, desc[UR8][R10.64] ;  /* 0x000000080a0b7981 */ /* 0x000ea4000c1e1900 */
[C---:B------:R-:W-:Y:S02]  /*0b60*/  IMAD.WIDE R14, R3.reuse, 0x4, R12 ;  /* 0x00000004030e7825 */ /* 0x040fe400078e020c */
[----:B------:R-:W3:Y:S02]  /*0b70*/  LDG.E R13, desc[UR8][R12.64] ;  /* 0x000000080c0d7981 */ /* 0x000ee4000c1e1900 */
[C---:B------:R-:W-:Y:S02]  /*0b80*/  IMAD.WIDE R16, R3.reuse, 0x4, R14 ;  /* 0x0000000403107825 */ /* 0x040fe400078e020e */
[----:B------:R-:W4:Y:S02]  /*0b90*/  LDG.E R15, desc[UR8][R14.64] ;  /* 0x000000080e0f7981 */ /* 0x000f24000c1e1900 */
[----:B------:R-:W-:-:S02]  /*0ba0*/  IMAD.WIDE R18, R3, 0x4, R16 ;  /* 0x0000000403127825 */ /* 0x000fc400078e0210 */
[----:B------:R-:W5:Y:S02]  /*0bb0*/  LDG.E R17, desc[UR8][R16.64] ;  /* 0x0000000810117981 */ /* 0x000f64000c1e1900 */
[C---:B------:R-:W-:Y:S02]  /*0bc0*/  IMAD.WIDE R20, R3.reuse, 0x4, R18 ;  /* 0x0000000403147825 */ /* 0x040fe400078e0212 */
[----:B------:R-:W5:Y:S02]  /*0bd0*/  LDG.E R19, desc[UR8][R18.64] ;  /* 0x0000000812137981 */ /* 0x000f64000c1e1900 */
[C---:B------:R-:W-:Y:S02]  /*0be0*/  IMAD.WIDE R8, R3.reuse, 0x4, R20 ;  /* 0x0000000403087825 */ /* 0x040fe400078e0214 */
[----:B------:R-:W5:Y:S02]  /*0bf0*/  LDG.E R21, desc[UR8][R20.64] ;  /* 0x0000000814157981 */ /* 0x000f64000c1e1900 */
[----:B------:R-:W-:-:S02]  /*0c00*/  IMAD.WIDE R22, R3, 0x4, R8 ;  /* 0x0000000403167825 */ /* 0x000fc400078e0208 */
[----:B------:R-:W5:Y:S04]  /*0c10*/  LDG.E R25, desc[UR8][R8.64] ;  /* 0x0000000808197981 */ /* 0x000f68000c1e1900 */
[----:B------:R-:W5:Y:S01]  /*0c20*/  LDG.E R23, desc[UR8][R22.64] ;  /* 0x0000000816177981 */ /* 0x000f62000c1e1900 */
[----:B------:R-:W-:Y:S01]  /*0c30*/  UIADD3 UR6, UPT, UPT, UR6, 0x8, URZ ;  /* 0x0000000806067890 */ /* 0x000fe2000fffe0ff */
[----:B------:R-:W-:-:S03]  /*0c40*/  LEA R7, R3, R7, 0x3 ;  /* 0x0000000703077211 */ /* 0x000fc600078e18ff */
[----:B------:R-:W-:Y:S01]  /*0c50*/  UISETP.NE.AND UP1, UPT, UR6, URZ, UPT ;  /* 0x000000ff0600728c */ /* 0x000fe2000bf25270 */
[C---:B--2---:R-:W-:Y:S01]  /*0c60*/  FSETP.GT.AND P2, PT, R11.reuse, RZ, PT ;  /* 0x000000ff0b00720b */ /* 0x044fe20003f44000 */
[--C-:B------:R-:W-:Y:S01]  /*0c70*/  FADD R11, R11, -R6.reuse ;  /* 0x800000060b0b7221 */ /* 0x100fe20000000000 */
[C---:B---3--:R-:W-:Y:S01]  /*0c80*/  FSETP.GT.AND P3, PT, R13.reuse, RZ, PT ;  /* 0x000000ff0d00720b */ /* 0x048fe20003f64000 */
[----:B------:R-:W-:Y:S01]  /*0c90*/  FADD R13, R13, -R6 ;  /* 0x800000060d0d7221 */ /* 0x000fe20000000000 */
[----:B----4-:R-:W-:-:S09]  /*0ca0*/  FSETP.GT.AND P1, PT, R15, RZ, PT ;  /* 0x000000ff0f00720b */ /* 0x010fd20003f24000 */
[----:B------:R-:W-:Y:S01]  /*0cb0*/  @P2 FFMA R0, R11, R11, R0 ;  /* 0x0000000b0b002223 */ /* 0x000fe20000000000 */
[----:B------:R-:W-:Y:S01]  /*0cc0*/  FADD R15, R15, -R6 ;  /* 0x800000060f0f7221 */ /* 0x000fe20000000000 */
[----:B-----5:R-:W-:Y:S02]  /*0cd0*/  FSETP.GT.AND P2, PT, R17, RZ, PT ;  /* 0x000000ff1100720b */ /* 0x020fe40003f44000 */
[----:B------:R-:W-:Y:S01]  /*0ce0*/  @P3 FFMA R0, R13, R13, R0 ;  /* 0x0000000d0d003223 */ /* 0x000fe20000000000 */
[----:B------:R-:W-:Y:S01]  /*0cf0*/  FADD R17, R17, -R6 ;  /* 0x8000000611117221 */ /* 0x000fe20000000000 */
[----:B------:R-:W-:Y:S02]  /*0d00*/  FSETP.GT.AND P3, PT, R19, RZ, PT ;  /* 0x000000ff1300720b */ /* 0x000fe40003f64000 */
[----:B------:R-:W-:Y:S01]  /*0d10*/  @P1 FFMA R0, R15, R15, R0 ;  /* 0x0000000f0f001223 */ /* 0x000fe20000000000 */
[----:B------:R-:W-:Y:S01]  /*0d20*/  FADD R19, R19, -R6 ;  /* 0x8000000613137221 */ /* 0x000fe20000000000 */
[----:B------:R-:W-:-:S05]  /*0d30*/  FSETP.GT.AND P1, PT, R21, RZ, PT ;  /* 0x000000ff1500720b */ /* 0x000fca0003f24000 */
[----:B------:R-:W-:Y:S01]  /*0d40*/  @P2 FFMA R0, R17, R17, R0 ;  /* 0x0000001111002223 */ /* 0x000fe20000000000 */
[--C-:B------:R-:W-:Y:S01]  /*0d50*/  FADD R21, R21, -R6.reuse ;  /* 0x8000000615157221 */ /* 0x100fe20000000000 */
[C---:B------:R-:W-:Y:S01]  /*0d60*/  FSETP.GT.AND P2, PT, R25.reuse, RZ, PT ;  /* 0x000000ff1900720b */ /* 0x040fe20003f44000 */
[----:B------:R-:W-:Y:S01]  /*0d70*/  FADD R25, R25, -R6 ;  /* 0x8000000619197221 */ /* 0x000fe20000000000 */
[----:B------:R-:W-:Y:S01]  /*0d80*/  @P3 FFMA R0, R19, R19, R0 ;  /* 0x0000001313003223 */ /* 0x000fe20000000000 */
[C---:B------:R-:W-:Y:S01]  /*0d90*/  FSETP.GT.AND P3, PT, R23.reuse, RZ, PT ;  /* 0x000000ff1700720b */ /* 0x040fe20003f64000 */
[----:B------:R-:W-:Y:S02]  /*0da0*/  FADD R23, R23, -R6 ;  /* 0x8000000617177221 */ /* 0x000fe40000000000 */
[----:B------:R-:W-:-:S07]  /*0db0*/  @P1 FFMA R0, R21, R21, R0 ;  /* 0x0000001515001223 */ /* 0x000fce0000000000 */
[----:B------:R-:W-:-:S04]  /*0dc0*/  @P2 FFMA R0, R25, R25, R0 ;  /* 0x0000001919002223 */ /* 0x000fc80000000000 */
[----:B------:R-:W-:Y:S01]  /*0dd0*/  @P3 FFMA R0, R23, R23, R0 ;  /* 0x0000001717003223 */ /* 0x000fe20000000000 */
[----:B------:R-:W-:Y:S06]  /*0de0*/  BRA.U UP1, `(.L_x_10) ;  /* 0xfffffffd01507547 */ /* 0x000fec000b83ffff */
.L_x_9:
[----:B------:R-:W-:Y:S05]  /*0df0*/  BRA.U !UP0, `(.L_x_8) ;  /* 0x0000000108d47547 */ /* 0x000fea000b800000 */
[----:B------:R-:W-:Y:S02]  /*0e00*/  UISETP.GE.U32.AND UP0, UPT, UR7, 0x4, UPT ;  /* 0x000000040700788c */ /* 0x000fe4000bf06070 */
[----:B------:R-:W-:-:S04]  /*0e10*/  ULOP3.LUT UR6, UR5, 0x3, URZ, 0xc0, !UPT ;  /* 0x0000000305067892 */ /* 0x000fc8000f8ec0ff */
[----:B------:R-:W-:-:S03]  /*0e20*/  UISETP.NE.AND UP1, UPT, UR6, URZ, UPT ;  /* 0x000000ff0600728c */ /* 0x000fc6000bf25270 */
[----:B------:R-:W-:Y:S08]  /*0e30*/  BRA.U !UP0, `(.L_x_11) ;  /* 0x00000001085c7547 */ /* 0x000ff0000b800000 */
[----:B0-----:R-:W0:Y:S01]  /*0e40*/  LDC.64 R4, c[0x0][0x380] ;  /* 0x0000e000ff047b82 */ /* 0x001e220000000a00 */
[----:B------:R-:W-:-:S04]  /*0e50*/  IMAD R7, R3, UR4, R2 ;  /* 0x0000000403077c24 */ /* 0x000fc8000f8e0202 */
[----:B0-----:R-:W-:-:S04]  /*0e60*/  IMAD.WIDE R4, R7, 0x4, R4 ;  /* 0x0000000407047825 */ /* 0x001fc800078e0204 */
[C---:B------:R-:W-:Y:S02]  /*0e70*/  IMAD.WIDE R8, R3.reuse, 0x4, R4 ;  /* 0x0000000403087825 */ /* 0x040fe400078e0204 */
[----:B------:R-:W2:Y:S02]  /*0e80*/  LDG.E R5, desc[UR8][R4.64] ;  /* 0x0000000804057981 */ /* 0x000ea4000c1e1900 */
[C---:B------:R-:W-:Y:S02]  /*0e90*/  IMAD.WIDE R10, R3.reuse, 0x4, R8 ;  /* 0x00000004030a7825 */ /* 0x040fe400078e0208 */
[----:B------:R-:W3:Y:S02]  /*0ea0*/  LDG.E R9, desc[UR8][R8.64] ;  /* 0x0000000808097981 */ /* 0x000ee4000c1e1900 */
[----:B------:R-:W-:Y:S02]  /*0eb0*/  IMAD.WIDE R12, R3, 0x4, R10 ;  /* 0x00000004030c7825 */ /* 0x000fe400078e020a */
[----:B------:R-:W4:Y:S04]  /*0ec0*/  LDG.E R15, desc[UR8][R10.64] ;  /* 0x000000080a0f7981 */ /* 0x000f28000c1e1900 */
[----:B------:R-:W5:Y:S01]  /*0ed0*/  LDG.E R13, desc[UR8][R12.64] ;  /* 0x000000080c0d7981 */ /* 0x000f62000c1e1900 */
[----:B------:R-:W-:Y:S01]  /*0ee0*/  UIADD3 UR4, UPT, UPT, UR4, 0x4, URZ ;  /* 0x0000000404047890 */ /* 0x000fe2000fffe0ff */
[C---:B--2---:R-:W-:Y:S01]  /*0ef0*/  FSETP.GT.AND P1, PT, R5.reuse, RZ, PT ;  /* 0x000000ff0500720b */ /* 0x044fe20003f24000 */
[--C-:B------:R-:W-:Y:S01]  /*0f00*/  FADD R7, R5, -R6.reuse ;  /* 0x8000000605077221 */ /* 0x100fe20000000000 */
[C---:B---3--:R-:W-:Y:S01]  /*0f10*/  FSETP.GT.AND P2, PT, R9.reuse, RZ, PT ;  /* 0x000000ff0900720b */ /* 0x048fe20003f44000 */
[--C-:B------:R-:W-:Y:S01]  /*0f20*/  FADD R5, R9, -R6.reuse ;  /* 0x8000000609057221 */ /* 0x100fe20000000000 */
[C---:B----4-:R-:W-:Y:S01]  /*0f30*/  FSETP.GT.AND P3, PT, R15.reuse, RZ, PT ;  /* 0x000000ff0f00720b */ /* 0x050fe20003f64000 */
[----:B------:R-:W-:-:S08]  /*0f40*/  FADD R15, R15, -R6 ;  /* 0x800000060f0f7221 */ /* 0x000fd00000000000 */
[----:B------:R-:W-:Y:S01]  /*0f50*/  @P1 FFMA R0, R7, R7, R0 ;  /* 0x0000000707001223 */ /* 0x000fe20000000000 */
[C---:B-----5:R-:W-:Y:S01]  /*0f60*/  FSETP.GT.AND P1, PT, R13.reuse, RZ, PT ;  /* 0x000000ff0d00720b */ /* 0x060fe20003f24000 */
[----:B------:R-:W-:Y:S02]  /*0f70*/  FADD R13, R13, -R6 ;  /* 0x800000060d0d7221 */ /* 0x000fe40000000000 */
[----:B------:R-:W-:-:S04]  /*0f80*/  @P2 FFMA R0, R5, R5, R0 ;  /* 0x0000000505002223 */ /* 0x000fc80000000000 */
[----:B------:R-:W-:-:S06]  /*0f90*/  @P3 FFMA R0, R15, R15, R0 ;  /* 0x0000000f0f003223 */ /* 0x000fcc0000000000 */
[----:B------:R-:W-:-:S07]  /*0fa0*/  @P1 FFMA R0, R13, R13, R0 ;  /* 0x0000000d0d001223 */ /* 0x000fce0000000000 */
.L_x_11:
[----:B------:R-:W-:Y:S05]  /*0fb0*/  BRA.U !UP1, `(.L_x_8) ;  /* 0x0000000109647547 */ /* 0x000fea000b800000 */
[----:B------:R-:W-:Y:S02]  /*0fc0*/  UISETP.NE.AND UP0, UPT, UR6, 0x1, UPT ;  /* 0x000000010600788c */ /* 0x000fe4000bf05270 */
[----:B------:R-:W-:-:S04]  /*0fd0*/  ULOP3.LUT UR5, UR5, 0x1, URZ, 0xc0, !UPT ;  /* 0x0000000105057892 */ /* 0x000fc8000f8ec0ff */
[----:B------:R-:W-:-:S03]  /*0fe0*/  UISETP.NE.U32.AND UP1, UPT, UR5, 0x1, UPT ;  /* 0x000000010500788c */ /* 0x000fc6000bf25070 */
[----:B------:R-:W-:Y:S08]  /*0ff0*/  BRA.U !UP0, `(.L_x_12) ;  /* 0x0000000108347547 */ /* 0x000ff0000b800000 */
[----:B0-----:R-:W0:Y:S01]  /*1000*/  LDC.64 R4, c[0x0][0x380] ;  /* 0x0000e000ff047b82 */ /* 0x001e220000000a00 */
[----:B------:R-:W-:-:S04]  /*1010*/  IMAD R7, R3, UR4, R2 ;  /* 0x0000000403077c24 */ /* 0x000fc8000f8e0202 */
[----:B0-----:R-:W-:-:S05]  /*1020*/  IMAD.WIDE R4, R7, 0x4, R4 ;  /* 0x0000000407047825 */ /* 0x001fca00078e0204 */
[----:B------:R-:W2:Y:S01]  /*1030*/  LDG.E R7, desc[UR8][R4.64] ;  /* 0x0000000804077981 */ /* 0x000ea2000c1e1900 */
[----:B------:R-:W-:-:S06]  /*1040*/  IMAD.WIDE R8, R3, 0x4, R4 ;  /* 0x0000000403087825 */ /* 0x000fcc00078e0204 */
[----:B------:R-:W3:Y:S01]  /*1050*/  LDG.E R9, desc[UR8][R8.64] ;  /* 0x0000000808097981 */ /* 0x000ee2000c1e1900 */
[----:B------:R-:W-:Y:S01]  /*1060*/  UIADD3 UR4, UPT, UPT, UR4, 0x2, URZ ;  /* 0x0000000204047890 */ /* 0x000fe2000fffe0ff */
[C---:B--2---:R-:W-:Y:S01]  /*1070*/  FSETP.GT.AND P1, PT, R7.reuse, RZ, PT ;  /* 0x000000ff0700720b */ /* 0x044fe20003f24000 */
[----:B------:R-:W-:Y:S01]  /*1080*/  FADD R7, R7, -R6 ;  /* 0x8000000607077221 */ /* 0x000fe20000000000 */
[----:B---3--:R-:W-:-:S11]  /*1090*/  FSETP.GT.AND P2, PT, R9, RZ, PT ;  /* 0x000000ff0900720b */ /* 0x008fd60003f44000 */
[----:B------:R-:W-:Y:S01]  /*10a0*/  @P1 FFMA R0, R7, R7, R0 ;  /* 0x0000000707001223 */ /* 0x000fe20000000000 */
[----:B------:R-:W-:-:S04]  /*10b0*/  FADD R7, R9, -R6 ;  /* 0x8000000609077221 */ /* 0x000fc80000000000 */
[----:B------:R-:W-:-:S07]  /*10c0*/  @P2 FFMA R0, R7, R7, R0 ;  /* 0x0000000707002223 */ /* 0x000fce0000000000 */
.L_x_12:
[----:B------:R-:W-:Y:S05]  /*10d0*/  BRA.U UP1, `(.L_x_8) ;  /* 0x00000001011c7547 */ /* 0x000fea000b800000 */
[----:B0-----:R-:W0:Y:S01]  /*10e0*/  LDC.64 R4, c[0x0][0x380] ;  /* 0x0000e000ff047b82 */ /* 0x001e220000000a00 */
[----:B------:R-:W-:-:S04]  /*10f0*/  IMAD R3, R3, UR4, R2 ;  /* 0x0000000403037c24 */ /* 0x000fc8000f8e0202 */
[----:B0-----:R-:W-:-:S06]  /*1100*/  IMAD.WIDE R4, R3, 0x4, R4 ;  /* 0x0000000403047825 */ /* 0x001fcc00078e0204 */
[----:B------:R-:W2:Y:S02]  /*1110*/  LDG.E R5, desc[UR8][R4.64] ;  /* 0x0000000804057981 */ /* 0x000ea4000c1e1900 */
[----:B--2---:R-:W-:-:S13]  /*1120*/  FSETP.GT.AND P1, PT, R5, RZ, PT ;  /* 0x000000ff0500720b */ /* 0x004fda0003f24000 */
[----:B------:R-:W-:-:S04]  /*1130*/  @P1 FADD R3, R5, -R6 ;  /* 0x8000000605031221 */ /* 0x000fc80000000000 */
[----:B------:R-:W-:-:S07]  /*1140*/  @P1 FFMA R0, R3, R3, R0 ;  /* 0x0000000303001223 */ /* 0x000fce0000000000 */
.L_x_8:
[----:B------:R-:W-:Y:S05]  /*1150*/  @P0 EXIT ;  /* 0x000000000000094d */ /* 0x000fea0003800000 */
[----:B0-----:R-:W0:Y:S02]  /*1160*/  LDC.64 R4, c[0x0][0x398] ;  /* 0x0000e600ff047b82 */ /* 0x001e240000000a00 */
[----:B0-----:R-:W-:-:S05]  /*1170*/  IMAD.WIDE R2, R2, 0x4, R4 ;  /* 0x0000000402027825 */ /* 0x001fca00078e0204 */
[----:B------:R-:W-:Y:S01]  /*1180*/  STG.E desc[UR8][R2.64], R0 ;  /* 0x0000000002007986 */ /* 0x000fe2000c101908 */
[----:B------:R-:W-:Y:S05]  /*1190*/  EXIT ;  /* 0x000000000000794d */ /* 0x000fea0003800000 */
        .weak           $__internal_0_$__cuda_sm3x_div_rn_noftz_f32_slowpath
        .type           $__internal_0_$__cuda_sm3x_div_rn_noftz_f32_slowpath,@function
        .size           $__internal_0_$__cuda_sm3x_div_rn_noftz_f32_slowpath,(.L_x_25 - $__internal_0_$__cuda_sm3x_div_rn_noftz_f32_slowpath)
$__internal_0_$__cuda_sm3x_div_rn_noftz_f32_slowpath:
[----:B------:R-:W-:Y:S01]  /*11a0*/  SHF.R.U32.HI R5, RZ, 0x17, R8 ;  /* 0x00000017ff057819 */ /* 0x000fe20000011608 */
[----:B------:R-:W-:Y:S01]  /*11b0*/  BSSY.RECONVERGENT B2, `(.L_x_13) ;  /* 0x0000064000027945 */ /* 0x000fe20003800200 */
[----:B------:R-:W-:Y:S02]  /*11c0*/  SHF.R.U32.HI R0, RZ, 0x17, R3 ;  /* 0x00000017ff007819 */ /* 0x000fe40000011603 */
[----:B------:R-:W-:Y:S02]  /*11d0*/  LOP3.LUT R13, R5, 0xff, RZ, 0xc0, !PT ;  /* 0x000000ff050d7812 */ /* 0x000fe400078ec0ff */
[----:B------:R-:W-:Y:S02]  /*11e0*/  LOP3.LUT R10, R0, 0xff, RZ, 0xc0, !PT ;  /* 0x000000ff000a7812 */ /* 0x000fe400078ec0ff */
[----:B------:R-:W-:Y:S01]  /*11f0*/  MOV R6, R8 ;  /* 0x0000000800067202 */ /* 0x000fe20000000f00 */
[----:B------:R-:W-:Y:S01]  /*1200*/  VIADD R9, R13, 0xffffffff ;  /* 0xffffffff0d097836 */ /* 0x000fe20000000000 */
[----:B------:R-:W-:-:S04]  /*1210*/  IADD3 R7, PT, PT, R10, -0x1, RZ ;  /* 0xffffffff0a077810 */ /* 0x000fc80007ffe0ff */
[----:B------:R-:W-:-:S04]  /*1220*/  ISETP.GT.U32.AND P0, PT, R9, 0xfd, PT ;  /* 0x000000fd0900780c */ /* 0x000fc80003f04070 */
[----:B------:R-:W-:-:S13]  /*1230*/  ISETP.GT.U32.OR P0, PT, R7, 0xfd, P0 ;  /* 0x000000fd0700780c */ /* 0x000fda0000704470 */
[----:B------:R-:W-:Y:S01]  /*1240*/  @!P0 IMAD.MOV.U32 R5, RZ, RZ, RZ ;  /* 0x000000ffff058224 */ /* 0x000fe200078e00ff */
[----:B------:R-:W-:Y:S06]  /*1250*/  @!P0 BRA `(.L_x_14) ;  /* 0x0000000000608947 */ /* 0x000fec0003800000 */
[----:B------:R-:W-:Y:S02]  /*1260*/  FSETP.GTU.FTZ.AND P0, PT, |R3|, +INF , PT ;  /* 0x7f8000000300780b */ /* 0x000fe40003f1c200 */
[----:B------:R-:W-:Y:S02]  /*1270*/  FSETP.GTU.FTZ.AND P1, PT, |R8|, +INF , PT ;  /* 0x7f8000000800780b */ /* 0x000fe40003f3c200 */
[----:B------:R-:W-:Y:S02]  /*1280*/  MOV R0, R8 ;  /* 0x0000000800007202 */ /* 0x000fe40000000f00 */
[----:B------:R-:W-:-:S13]  /*1290*/  PLOP3.LUT P0, PT, P0, P1, PT, 0xf8, 0x8f ;  /* 0x00000000008f781c */ /* 0x000fda0000703f70 */
[----:B------:R-:W-:Y:S05]  /*12a0*/  @P0 BRA `(.L_x_15) ;  /* 0x00000004004c0947 */ /* 0x000fea0003800000 */
[----:B------:R-:W-:-:S13]  /*12b0*/  LOP3.LUT P0, RZ, R6, 0x7fffffff, R3, 0xc8, !PT ;  /* 0x7fffffff06ff7812 */ /* 0x000fda000780c803 */
[----:B------:R-:W-:Y:S05]  /*12c0*/  @!P0 BRA `(.L_x_16) ;  /* 0x00000004003c8947 */ /* 0x000fea0003800000 */
[C---:B------:R-:W-:Y:S02]  /*12d0*/  FSETP.NEU.FTZ.AND P1, PT, |R3|.reuse, +INF , PT ;  /* 0x7f8000000300780b */ /* 0x040fe40003f3d200 */
[----:B------:R-:W-:Y:S02]  /*12e0*/  FSETP.NEU.FTZ.AND P2, PT, |R0|, +INF , PT ;  /* 0x7f8000000000780b */ /* 0x000fe40003f5d200 */
[----:B------:R-:W-:-:S11]  /*12f0*/  FSETP.NEU.FTZ.AND P0, PT, |R3|, +INF , PT ;  /* 0x7f8000000300780b */ /* 0x000fd60003f1d200 */
[----:B------:R-:W-:Y:S05]  /*1300*/  @!P2 BRA !P1, `(.L_x_16) ;  /* 0x00000004002ca947 */ /* 0x000fea0004800000 */
[----:B------:R-:W-:-:S04]  /*1310*/  LOP3.LUT P1, RZ, R3, 0x7fffffff, RZ, 0xc0, !PT ;  /* 0x7fffffff03ff7812 */ /* 0x000fc8000782c0ff */
[----:B------:R-:W-:-:S13]  /*1320*/  PLOP3.LUT P1, PT, P2, P1, PT, 0x2f, 0xf2 ;  /* 0x0000000000f2781c */ /* 0x000fda0001722577 */
[----:B------:R-:W-:Y:S05]  /*1330*/  @P1 BRA `(.L_x_17) ;  /* 0x0000000400181947 */ /* 0x000fea0003800000 */
[----:B------:R-:W-:-:S04]  /*1340*/  LOP3.LUT P1, RZ, R6, 0x7fffffff, RZ, 0xc0, !PT ;  /* 0x7fffffff06ff7812 */ /* 0x000fc8000782c0ff */
[----:B------:R-:W-:-:S13]  /*1350*/  PLOP3.LUT P0, PT, P0, P1, PT, 0x2f, 0xf2 ;  /* 0x0000000000f2781c */ /* 0x000fda0000702577 */
[----:B------:R-:W-:Y:S05]  /*1360*/  @P0 BRA `(.L_x_18) ;  /* 0x0000000400000947 */ /* 0x000fea0003800000 */
[----:B------:R-:W-:Y:S02]  /*1370*/  ISETP.GE.AND P0, PT, R7, RZ, PT ;  /* 0x000000ff0700720c */ /* 0x000fe40003f06270 */
[----:B------:R-:W-:-:S11]  /*1380*/  ISETP.GE.AND P1, PT, R9, RZ, PT ;  /* 0x000000ff0900720c */ /* 0x000fd60003f26270 */
[----:B------:R-:W-:Y:S01]  /*1390*/  @P0 MOV R5, RZ ;  /* 0x000000ff00050202 */ /* 0x000fe20000000f00 */
[----:B------:R-:W-:Y:S02]  /*13a0*/  @!P0 IMAD.MOV.U32 R5, RZ, RZ, -0x40 ;  /* 0xffffffc0ff058424 */ /* 0x000fe400078e00ff */
[----:B------:R-:W-:Y:S01]  /*13b0*/  @!P0 FFMA R3, R3, 1.84467440737095516160e+19, RZ ;  /* 0x5f80000003038823 */ /* 0x000fe200000000ff */
[----:B------:R-:W-:Y:S02]  /*13c0*/  @!P1 FFMA R6, R0, 1.84467440737095516160e+19, RZ ;  /* 0x5f80000000069823 */ /* 0x000fe400000000ff */
[----:B------:R-:W-:-:S07]  /*13d0*/  @!P1 IADD3 R5, PT, PT, R5, 0x40, RZ ;  /* 0x0000004005059810 */ /* 0x000fce0007ffe0ff */
.L_x_14:
[----:B------:R-:W-:Y:S01]  /*13e0*/  LEA R7, R13, 0xc0800000, 0x17 ;  /* 0xc08000000d077811 */ /* 0x000fe200078eb8ff */
[----:B------:R-:W-:Y:S03]  /*13f0*/  BSSY.RECONVERGENT B3, `(.L_x_19) ;  /* 0x0000036000037945 */ /* 0x000fe60003800200 */
[----:B------:R-:W-:Y:S01]  /*1400*/  IADD3 R7, PT, PT, -R7, R6, RZ ;  /* 0x0000000607077210 */ /* 0x000fe20007ffe1ff */
[----:B------:R-:W-:-:S03]  /*1410*/  VIADD R6, R10, 0xffffff81 ;  /* 0xffffff810a067836 */ /* 0x000fc60000000000 */
[----:B------:R-:W0:Y:S01]  /*1420*/  MUFU.RCP R8, R7 ;  /* 0x0000000700087308 */ /* 0x000e220000001000 */
[----:B------:R-:W-:Y:S01]  /*1430*/  FADD.FTZ R9, -R7, -RZ ;  /* 0x800000ff07097221 */ /* 0x000fe20000010100 */
[C---:B------:R-:W-:Y:S01]  /*1440*/  IMAD R0, R6.reuse, -0x800000, R3 ;  /* 0xff80000006007824 */ /* 0x040fe200078e0203 */
[----:B------:R-:W-:-:S04]  /*1450*/  IADD3 R6, PT, PT, R6, 0x7f, -R13 ;  /* 0x0000007f06067810 */ /* 0x000fc80007ffe80d */
[----:B------:R-:W-:Y:S01]  /*1460*/  IADD3 R6, PT, PT, R6, R5, RZ ;  /* 0x0000000506067210 */ /* 0x000fe20007ffe0ff */
[----:B0-----:R-:W-:-:S04]  /*1470*/  FFMA R11, R8, R9, 1 ;  /* 0x3f800000080b7423 */ /* 0x001fc80000000009 */
[----:B------:R-:W-:-:S04]  /*1480*/  FFMA R10, R8, R11, R8 ;  /* 0x0000000b080a7223 */ /* 0x000fc80000000008 */
[----:B------:R-:W-:-:S04]  /*1490*/  FFMA R3, R0, R10, RZ ;  /* 0x0000000a00037223 */ /* 0x000fc800000000ff */
[----:B------:R-:W-:-:S04]  /*14a0*/  FFMA R8, R9, R3, R0 ;  /* 0x0000000309087223 */ /* 0x000fc80000000000 */
[----:B------:R-:W-:-:S04]  /*14b0*/  FFMA R11, R10, R8, R3 ;  /* 0x000000080a0b7223 */ /* 0x000fc80000000003 */
[----:B------:R-:W-:-:S04]  /*14c0*/  FFMA R8, R9, R11, R0 ;  /* 0x0000000b09087223 */ /* 0x000fc80000000000 */
[----:B------:R-:W-:-:S05]  /*14d0*/  FFMA R0, R10, R8, R11 ;  /* 0x000000080a007223 */ /* 0x000fca000000000b */
[----:B------:R-:W-:-:S04]  /*14e0*/  SHF.R.U32.HI R3, RZ, 0x17, R0 ;  /* 0x00000017ff037819 */ /* 0x000fc80000011600 */
[----:B------:R-:W-:-:S04]  /*14f0*/  LOP3.LUT R3, R3, 0xff, RZ, 0xc0, !PT ;  /* 0x000000ff03037812 */ /* 0x000fc800078ec0ff */
[----:B------:R-:W-:-:S05]  /*1500*/  IADD3 R7, PT, PT, R3, R6, RZ ;  /* 0x0000000603077210 */ /* 0x000fca0007ffe0ff */
[----:B------:R-:W-:-:S05]  /*1510*/  VIADD R3, R7, 0xffffffff ;  /* 0xffffffff07037836 */ /* 0x000fca0000000000 */
[----:B------:R-:W-:-:S13]  /*1520*/  ISETP.GE.U32.AND P0, PT, R3, 0xfe, PT ;  /* 0x000000fe0300780c */ /* 0x000fda0003f06070 */
[----:B------:R-:W-:Y:S05]  /*1530*/  @!P0 BRA `(.L_x_20) ;  /* 0x0000000000808947 */ /* 0x000fea0003800000 */
[----:B------:R-:W-:-:S13]  /*1540*/  ISETP.GT.AND P0, PT, R7, 0xfe, PT ;  /* 0x000000fe0700780c */ /* 0x000fda0003f04270 */
[----:B------:R-:W-:Y:S05]  /*1550*/  @P0 BRA `(.L_x_21) ;  /* 0x00000000006c0947 */ /* 0x000fea0003800000 */
[----:B------:R-:W-:-:S13]  /*1560*/  ISETP.GE.AND P0, PT, R7, 0x1, PT ;  /* 0x000000010700780c */ /* 0x000fda0003f06270 */
[----:B------:R-:W-:Y:S05]  /*1570*/  @P0 BRA `(.L_x_22) ;  /* 0x0000000000740947 */ /* 0x000fea0003800000 */
[----:B------:R-:W-:Y:S02]  /*1580*/  ISETP.GE.AND P0, PT, R7, -0x18, PT ;  /* 0xffffffe80700780c */ /* 0x000fe40003f06270 */
[----:B------:R-:W-:-:S11]  /*1590*/  LOP3.LUT R0, R0, 0x80000000, RZ, 0xc0, !PT ;  /* 0x8000000000007812 */ /* 0x000fd600078ec0ff */
[----:B------:R-:W-:Y:S05]  /*15a0*/  @!P0 BRA `(.L_x_22) ;  /* 0x0000000000688947 */ /* 0x000fea0003800000 */
[CCC-:B------:R-:W-:Y:S01]  /*15b0*/  FFMA.RZ R3, R10.reuse, R8.reuse, R11.reuse ;  /* 0x000000080a037223 */ /* 0x1c0fe2000000c00b */
[CCC-:B------:R-:W-:Y:S01]  /*15c0*/  FFMA.RM R6, R10.reuse, R8.reuse, R11.reuse ;  /* 0x000000080a067223 */ /* 0x1c0fe2000000400b */
[C---:B------:R-:W-:Y:S02]  /*15d0*/  ISETP.NE.AND P2, PT, R7.reuse, RZ, PT ;  /* 0x000000ff0700720c */ /* 0x040fe40003f45270 */
[----:B------:R-:W-:Y:S02]  /*15e0*/  ISETP.NE.AND P1, PT, R7, RZ, PT ;  /* 0x000000ff0700720c */ /* 0x000fe40003f25270 */
[----:B------:R-:W-:Y:S01]  /*15f0*/  LOP3.LUT R5, R3, 0x7fffff, RZ, 0xc0, !PT ;  /* 0x007fffff03057812 */ /* 0x000fe200078ec0ff */
[----:B------:R-:W-:Y:S01]  /*1600*/  FFMA.RP R3, R10, R8, R11 ;  /* 0x000000080a037223 */ /* 0x000fe2000000800b */
[----:B------:R-:W-:Y:S02]  /*1610*/  IADD3 R8, PT, PT, R7, 0x20, RZ ;  /* 0x0000002007087810 */ /* 0x000fe40007ffe0ff */
[----:B------:R-:W-:-:S02]  /*1620*/  LOP3.LUT R5, R5, 0x800000, RZ, 0xfc, !PT ;  /* 0x0080000005057812 */ /* 0x000fc400078efcff */
[----:B------:R-:W-:Y:S02]  /*1630*/  IADD3 R7, PT, PT, -R7, RZ, RZ ;  /* 0x000000ff07077210 */ /* 0x000fe40007ffe1ff */
[----:B------:R-:W-:Y:S02]  /*1640*/  SHF.L.U32 R8, R5, R8, RZ ;  /* 0x0000000805087219 */ /* 0x000fe400000006ff */
[----:B------:R-:W-:Y:S02]  /*1650*/  FSETP.NEU.FTZ.AND P0, PT, R3, R6, PT ;  /* 0x000000060300720b */ /* 0x000fe40003f1d000 */
[----:B------:R-:W-:Y:S02]  /*1660*/  SEL R6, R7, RZ, P2 ;  /* 0x000000ff07067207 */ /* 0x000fe40001000000 */
[----:B------:R-:W-:Y:S02]  /*1670*/  ISETP.NE.AND P1, PT, R8, RZ, P1 ;  /* 0x000000ff0800720c */ /* 0x000fe40000f25270 */
[----:B------:R-:W-:-:S02]  /*1680*/  SHF.R.U32.HI R6, RZ, R6, R5 ;  /* 0x00000006ff067219 */ /* 0x000fc40000011605 */
[----:B------:R-:W-:Y:S02]  /*1690*/  PLOP3.LUT P0, PT, P0, P1, PT, 0xf8, 0x8f ;  /* 0x00000000008f781c */ /* 0x000fe40000703f70 */
[----:B------:R-:W-:Y:S02]  /*16a0*/  SHF.R.U32.HI R8, RZ, 0x1, R6 ;  /* 0x00000001ff087819 */ /* 0x000fe40000011606 */
[----:B------:R-:W-:-:S04]  /*16b0*/  SEL R3, RZ, 0x1, !P0 ;  /* 0x00000001ff037807 */ /* 0x000fc80004000000 */
[----:B------:R-:W-:-:S04]  /*16c0*/  LOP3.LUT R3, R3, 0x1, R8, 0xf8, !PT ;  /* 0x0000000103037812 */ /* 0x000fc800078ef808 */
[----:B------:R-:W-:-:S05]  /*16d0*/  LOP3.LUT R3, R3, R6, RZ, 0xc0, !PT ;  /* 0x0000000603037212 */ /* 0x000fca00078ec0ff */
[----:B------:R-:W-:-:S05]  /*16e0*/  IMAD.IADD R3, R8, 0x1, R3 ;  /* 0x0000000108037824 */ /* 0x000fca00078e0203 */
[----:B------:R-:W-:Y:S01]  /*16f0*/  LOP3.LUT R0, R3, R0, RZ, 0xfc, !PT ;  /* 0x0000000003007212 */ /* 0x000fe200078efcff */
[----:B------:R-:W-:Y:S06]  /*1700*/  BRA `(.L_x_22) ;  /* 0x0000000000107947 */ /* 0x000fec0003800000 */
.L_x_21:
[----:B------:R-:W-:-:S04]  /*1710*/  LOP3.LUT R0, R0, 0x80000000, RZ, 0xc0, !PT ;  /* 0x8000000000007812 */ /* 0x000fc800078ec0ff */
[----:B------:R-:W-:Y:S01]  /*1720*/  LOP3.LUT R0, R0, 0x7f800000, RZ, 0xfc, !PT ;  /* 0x7f80000000007812 */ /* 0x000fe200078efcff */
[----:B------:R-:W-:Y:S06]  /*1730*/  BRA `(.L_x_22) ;  /* 0x0000000000047947 */ /* 0x000fec0003800000 */
.L_x_20:
[----:B------:R-:W-:-:S07]  /*1740*/  LEA R0, R6, R0, 0x17 ;  /* 0x0000000006007211 */ /* 0x000fce00078eb8ff */
.L_x_22:
[----:B------:R-:W-:Y:S05]  /*1750*/  BSYNC.RECONVERGENT B3 ;  /* 0x0000000000037941 */ /* 0x000fea0003800200 */
.L_x_19:
[----:B------:R-:W-:Y:S05]  /*1760*/  BRA `(.L_x_23) ;  /* 0x0000000000207947 */ /* 0x000fea0003800000 */
.L_x_18:
[----:B------:R-:W-:-:S04]  /*1770*/  LOP3.LUT R0, R6, 0x80000000, R3, 0x48, !PT ;  /* 0x8000000006007812 */ /* 0x000fc800078e4803 */
[----:B------:R-:W-:Y:S01]  /*1780*/  LOP3.LUT R0, R0, 0x7f800000, RZ, 0xfc, !PT ;  /* 0x7f80000000007812 */ /* 0x000fe200078efcff */
[----:B------:R-:W-:Y:S06]  /*1790*/  BRA `(.L_x_23) ;  /* 0x0000000000147947 */ /* 0x000fec0003800000 */
.L_x_17:
[----:B------:R-:W-:Y:S01]  /*17a0*/  LOP3.LUT R0, R6, 0x80000000, R3, 0x48, !PT ;  /* 0x8000000006007812 */ /* 0x000fe200078e4803 */
[----:B------:R-:W-:Y:S06]  /*17b0*/  BRA `(.L_x_23) ;  /* 0x00000000000c7947 */ /* 0x000fec0003800000 */
.L_x_16:
[----:B------:R-:W0:Y:S01]  /*17c0*/  MUFU.RSQ R0, -QNAN ;  /* 0xffc0000000007908 */ /* 0x000e220000001400 */
[----:B------:R-:W-:Y:S05]  /*17d0*/  BRA `(.L_x_23) ;  /* 0x0000000000047947 */ /* 0x000fea0003800000 */
.L_x_15:
[----:B------:R-:W-:-:S07]  /*17e0*/  FADD.FTZ R0, R3, R0 ;  /* 0x0000000003007221 */ /* 0x000fce0000010000 */
.L_x_23:
[----:B------:R-:W-:Y:S05]  /*17f0*/  BSYNC.RECONVERGENT B2 ;  /* 0x0000000000027941 */ /* 0x000fea0003800200 */
.L_x_13:
[----:B------:R-:W-:-:S04]  /*1800*/  HFMA2 R5, -RZ, RZ, 0, 0 ;  /* 0x00000000ff057431 */ /* 0x000fc800000001ff */
[----:B0-----:R-:W-:Y:S05]  /*1810*/  RET.REL.NODEC R4 `(_Z17GetAverageAndNormPfiiS_S_) ;  /* 0xffffffe404f87950 */ /* 0x001fea0003c3ffff */
.L_x_24:
[----:B------:R-:W-:-:S00]  /*1820*/  BRA `(.L_x_24) ;  /* 0xfffffffc00fc7947 */ /* 0x000fc0000383ffff */
[----:B------:R-:W-:-:S00]  /*1830*/  NOP ;  /* 0x0000000000007918 */ /* 0x000fc00000000000 */
        /* <DEDUP_REMOVED lines=12> */
.L_x_25:


//--------------------- .nv.shared.reserved.0     --------------------------
	.section	.nv.shared.reserved.0,"aw",@nobits
	.weak		__nv_reservedSMEM_offset_0_alias
	.size		__nv_reservedSMEM_offset_0_alias, 0, 64
	.other		__nv_reservedSMEM_offset_0_alias,@"STO_CUDA_RESERVED_SHARED STV_DEFAULT"
__nv_reservedSMEM_offset_0_alias:
	.zero		0
	.zero		64


//--------------------- .nv.constant0._Z17GetAverageAndNormPfiiS_S_ --------------------------
	.section	.nv.constant0._Z17GetAverageAndNormPfiiS_S_,"a",@progbits
	.sectionflags	@""
	.align	4
.nv.constant0._Z17GetAverageAndNormPfiiS_S_:
	.zero		928


//--------------------- SYMBOLS --------------------------

	.type		.nv.reservedSmem.offset0,@object
	.size		.nv.reservedSmem.offset0,0x4
